//
// Generated by NVIDIA NVVM Compiler
//
// Compiler Build ID: CL-36424714
// Cuda compilation tools, release 13.0, V13.0.88
// Based on NVVM 20.0.0
//

.version 9.0
.target sm_100
.address_size 64

	// .globl	_Z10list_printiPf
.extern .func  (.param .b32 func_retval0) vprintf
(
	.param .b64 vprintf_param_0,
	.param .b64 vprintf_param_1
)
;
.global .align 1 .b8 $str[21] = {84, 104, 114, 101, 97, 100, 32, 37, 105, 32, 115, 104, 111, 119, 115, 32, 37, 102, 32, 10};
.global .align 1 .b8 $str$1[52] = {105, 116, 101, 114, 97, 116, 105, 111, 110, 32, 58, 32, 37, 100, 44, 32, 116, 104, 114, 101, 97, 100, 32, 105, 115, 32, 58, 32, 37, 100, 44, 32, 110, 101, 120, 116, 32, 111, 114, 32, 110, 111, 116, 32, 105, 115, 58, 32, 37, 100, 10};

.visible .entry _Z10list_printiPf(
	.param .u32 _Z10list_printiPf_param_0,
	.param .u64 .ptr .align 1 _Z10list_printiPf_param_1
)
{
	.local .align 16 .b8 	__local_depot0[16];
	.reg .b64 	%SP;
	.reg .b64 	%SPL;
	.reg .b32 	%r<7>;
	.reg .b32 	%f<2>;
	.reg .b64 	%rd<9>;
	.reg .b64 	%fd<2>;

	mov.u64 	%SPL, __local_depot0;
	cvta.local.u64 	%SP, %SPL;
	ld.param.u64 	%rd1, [_Z10list_printiPf_param_1];
	cvta.to.global.u64 	%rd2, %rd1;
	add.u64 	%rd3, %SP, 0;
	add.u64 	%rd4, %SPL, 0;
	mov.u32 	%r1, %ctaid.x;
	mov.u32 	%r2, %ntid.x;
	mov.u32 	%r3, %tid.x;
	mad.lo.s32 	%r4, %r1, %r2, %r3;
	mul.wide.s32 	%rd5, %r4, 4;
	add.s64 	%rd6, %rd2, %rd5;
	ld.global.f32 	%f1, [%rd6];
	cvt.f64.f32 	%fd1, %f1;
	st.local.u32 	[%rd4], %r4;
	st.local.f64 	[%rd4+8], %fd1;
	mov.u64 	%rd7, $str;
	cvta.global.u64 	%rd8, %rd7;
	{ // callseq 0, 0
	.param .b64 param0;
	st.param.b64 	[param0], %rd8;
	.param .b64 param1;
	st.param.b64 	[param1], %rd3;
	.param .b32 retval0;
	call.uni (retval0), 
	vprintf, 
	(
	param0, 
	param1
	);
	ld.param.b32 	%r5, [retval0];
	} // callseq 0
	ret;

}
	// .globl	_Z12Solve_KernelPfS_S_S_S_ii
.visible .entry _Z12Solve_KernelPfS_S_S_S_ii(
	.param .u64 .ptr .align 1 _Z12Solve_KernelPfS_S_S_S_ii_param_0,
	.param .u64 .ptr .align 1 _Z12Solve_KernelPfS_S_S_S_ii_param_1,
	.param .u64 .ptr .align 1 _Z12Solve_KernelPfS_S_S_S_ii_param_2,
	.param .u64 .ptr .align 1 _Z12Solve_KernelPfS_S_S_S_ii_param_3,
	.param .u64 .ptr .align 1 _Z12Solve_KernelPfS_S_S_S_ii_param_4,
	.param .u32 _Z12Solve_KernelPfS_S_S_S_ii_param_5,
	.param .u32 _Z12Solve_KernelPfS_S_S_S_ii_param_6
)
{
	.local .align 8 .b8 	__local_depot1[16];
	.reg .b64 	%SP;
	.reg .b64 	%SPL;
	.reg .pred 	%p<21>;
	.reg .b32 	%r<36>;
	.reg .b32 	%f<204>;
	.reg .b64 	%rd<69>;

	mov.u64 	%SPL, __local_depot1;
	cvta.local.u64 	%SP, %SPL;
	ld.param.u64 	%rd17, [_Z12Solve_KernelPfS_S_S_S_ii_param_0];
	ld.param.u64 	%rd18, [_Z12Solve_KernelPfS_S_S_S_ii_param_1];
	ld.param.u64 	%rd19, [_Z12Solve_KernelPfS_S_S_S_ii_param_2];
	ld.param.u64 	%rd20, [_Z12Solve_KernelPfS_S_S_S_ii_param_3];
	ld.param.u32 	%r4, [_Z12Solve_KernelPfS_S_S_S_ii_param_6];
	cvta.to.global.u64 	%rd1, %rd17;
	cvta.to.global.u64 	%rd2, %rd19;
	cvta.to.global.u64 	%rd3, %rd18;
	cvta.to.global.u64 	%rd4, %rd20;
	add.u64 	%rd21, %SP, 0;
	add.u64 	%rd5, %SPL, 0;
	mov.u32 	%r5, %ctaid.x;
	mov.u32 	%r6, %ntid.x;
	mov.u32 	%r7, %tid.x;
	mad.lo.s32 	%r1, %r5, %r6, %r7;
	cvt.s64.s32 	%rd6, %r1;
	mul.wide.s32 	%rd22, %r1, 4;
	add.s64 	%rd7, %rd1, %rd22;
	mov.b32 	%r8, 0;
	st.local.v2.u32 	[%rd5], {%r8, %r1};
	mov.b32 	%r9, 1;
	st.local.u32 	[%rd5+8], %r9;
	mov.u64 	%rd23, $str$1;
	cvta.global.u64 	%rd24, %rd23;
	{ // callseq 1, 0
	.param .b64 param0;
	st.param.b64 	[param0], %rd24;
	.param .b64 param1;
	st.param.b64 	[param1], %rd21;
	.param .b32 retval0;
	call.uni (retval0), 
	vprintf, 
	(
	param0, 
	param1
	);
	ld.param.b32 	%r10, [retval0];
	} // callseq 1
	setp.lt.s32 	%p1, %r1, 1;
	mov.f32 	%f182, 0f00000000;
	mov.f32 	%f183, %f182;
	mov.f32 	%f184, %f182;
	@%p1 bra 	$L__BB1_4;
	setp.ne.s32 	%p2, %r1, 1;
	@%p2 bra 	$L__BB1_3;
	ld.global.f32 	%f72, [%rd7];
	ld.global.f32 	%f73, [%rd3];
	div.rn.f32 	%f74, %f72, %f73;
	ld.global.f32 	%f75, [%rd2];
	mul.f32 	%f183, %f75, %f74;
	ld.global.f32 	%f76, [%rd4];
	mul.f32 	%f184, %f74, %f76;
	bra.uni 	$L__BB1_4;
$L__BB1_3:
	ld.global.f32 	%f64, [%rd7];
	add.s32 	%r12, %r1, -1;
	mul.wide.u32 	%rd25, %r12, 4;
	add.s64 	%rd26, %rd3, %rd25;
	ld.global.f32 	%f65, [%rd26];
	div.rn.f32 	%f66, %f64, %f65;
	add.s64 	%rd27, %rd1, %rd25;
	ld.global.f32 	%f67, [%rd27];
	neg.f32 	%f68, %f67;
	mul.f32 	%f182, %f66, %f68;
	add.s64 	%rd28, %rd2, %rd25;
	ld.global.f32 	%f69, [%rd28];
	mul.f32 	%f183, %f66, %f69;
	add.s64 	%rd29, %rd4, %rd25;
	ld.global.f32 	%f70, [%rd29];
	mul.f32 	%f184, %f66, %f70;
$L__BB1_4:
	shl.b64 	%rd30, %rd6, 2;
	add.s64 	%rd8, %rd2, %rd30;
	add.s64 	%rd9, %rd3, %rd30;
	add.s64 	%rd10, %rd4, %rd30;
	add.s32 	%r13, %r1, 1;
	setp.ge.s32 	%p3, %r13, %r4;
	mov.f32 	%f185, 0f00000000;
	mov.f32 	%f186, %f185;
	mov.f32 	%f187, %f185;
	@%p3 bra 	$L__BB1_8;
	add.s32 	%r14, %r1, 2;
	setp.lt.s32 	%p4, %r14, %r4;
	@%p4 bra 	$L__BB1_7;
	ld.global.f32 	%f79, [%rd8];
	ld.global.f32 	%f80, [%rd9+4];
	div.rn.f32 	%f81, %f79, %f80;
	ld.global.f32 	%f82, [%rd7+4];
	mul.f32 	%f186, %f82, %f81;
	ld.global.f32 	%f83, [%rd10+4];
	mul.f32 	%f187, %f81, %f83;
	bra.uni 	$L__BB1_8;
$L__BB1_7:
	ld.global.f32 	%f84, [%rd8];
	ld.global.f32 	%f85, [%rd9+4];
	div.rn.f32 	%f86, %f84, %f85;
	ld.global.f32 	%f87, [%rd8+4];
	neg.f32 	%f88, %f87;
	mul.f32 	%f185, %f86, %f88;
	ld.global.f32 	%f89, [%rd7+4];
	mul.f32 	%f186, %f86, %f89;
	ld.global.f32 	%f90, [%rd10+4];
	mul.f32 	%f187, %f86, %f90;
$L__BB1_8:
	ld.global.f32 	%f92, [%rd9];
	sub.f32 	%f93, %f92, %f183;
	sub.f32 	%f94, %f93, %f186;
	ld.global.f32 	%f95, [%rd10];
	sub.f32 	%f96, %f95, %f184;
	sub.f32 	%f97, %f96, %f187;
	bar.sync 	0;
	st.global.f32 	[%rd7], %f182;
	st.global.f32 	[%rd9], %f94;
	st.global.f32 	[%rd8], %f185;
	st.global.f32 	[%rd10], %f97;
	mov.b32 	%r15, 1;
	st.local.v2.u32 	[%rd5], {%r15, %r1};
	st.local.u32 	[%rd5+8], %r15;
	cvta.global.u64 	%rd32, %rd23;
	{ // callseq 2, 0
	.param .b64 param0;
	st.param.b64 	[param0], %rd32;
	.param .b64 param1;
	st.param.b64 	[param1], %rd21;
	.param .b32 retval0;
	call.uni (retval0), 
	vprintf, 
	(
	param0, 
	param1
	);
	ld.param.b32 	%r16, [retval0];
	} // callseq 2
	setp.lt.s32 	%p5, %r1, 2;
	mov.f32 	%f188, 0f00000000;
	mov.f32 	%f189, %f188;
	mov.f32 	%f190, %f188;
	@%p5 bra 	$L__BB1_12;
	setp.lt.u32 	%p6, %r1, 4;
	@%p6 bra 	$L__BB1_11;
	ld.global.f32 	%f98, [%rd7];
	add.s32 	%r18, %r1, -2;
	mul.wide.u32 	%rd34, %r18, 4;
	add.s64 	%rd35, %rd3, %rd34;
	ld.global.f32 	%f99, [%rd35];
	div.rn.f32 	%f100, %f98, %f99;
	add.s64 	%rd36, %rd1, %rd34;
	ld.global.f32 	%f101, [%rd36];
	neg.f32 	%f102, %f101;
	mul.f32 	%f188, %f100, %f102;
	add.s64 	%rd37, %rd2, %rd34;
	ld.global.f32 	%f103, [%rd37];
	mul.f32 	%f189, %f100, %f103;
	add.s64 	%rd38, %rd4, %rd34;
	ld.global.f32 	%f104, [%rd38];
	mul.f32 	%f190, %f100, %f104;
	bra.uni 	$L__BB1_12;
$L__BB1_11:
	ld.global.f32 	%f106, [%rd7];
	add.s32 	%r19, %r1, -2;
	mul.wide.u32 	%rd39, %r19, 4;
	add.s64 	%rd40, %rd3, %rd39;
	ld.global.f32 	%f107, [%rd40];
	div.rn.f32 	%f108, %f106, %f107;
	add.s64 	%rd41, %rd2, %rd39;
	ld.global.f32 	%f109, [%rd41];
	mul.f32 	%f189, %f109, %f108;
	add.s64 	%rd42, %rd4, %rd39;
	ld.global.f32 	%f110, [%rd42];
	mul.f32 	%f190, %f108, %f110;
$L__BB1_12:
	add.s32 	%r20, %r1, 2;
	setp.ge.s32 	%p7, %r20, %r4;
	mov.f32 	%f202, 0f00000000;
	mov.f32 	%f192, %f202;
	mov.f32 	%f193, %f202;
	@%p7 bra 	$L__BB1_16;
	add.s32 	%r21, %r1, 4;
	setp.lt.s32 	%p8, %r21, %r4;
	@%p8 bra 	$L__BB1_15;
	ld.global.f32 	%f113, [%rd8];
	ld.global.f32 	%f114, [%rd9+8];
	div.rn.f32 	%f115, %f113, %f114;
	ld.global.f32 	%f116, [%rd7+8];
	mul.f32 	%f192, %f116, %f115;
	ld.global.f32 	%f117, [%rd10+8];
	mul.f32 	%f193, %f115, %f117;
	bra.uni 	$L__BB1_16;
$L__BB1_15:
	ld.global.f32 	%f118, [%rd8];
	ld.global.f32 	%f119, [%rd9+8];
	div.rn.f32 	%f120, %f118, %f119;
	ld.global.f32 	%f121, [%rd8+8];
	neg.f32 	%f122, %f121;
	mul.f32 	%f202, %f120, %f122;
	ld.global.f32 	%f123, [%rd7+8];
	mul.f32 	%f192, %f120, %f123;
	ld.global.f32 	%f124, [%rd10+8];
	mul.f32 	%f193, %f120, %f124;
$L__BB1_16:
	ld.global.f32 	%f125, [%rd9];
	sub.f32 	%f126, %f125, %f189;
	sub.f32 	%f201, %f126, %f192;
	ld.global.f32 	%f127, [%rd10];
	sub.f32 	%f128, %f127, %f190;
	sub.f32 	%f56, %f128, %f193;
	and.b32  	%r2, %r1, -2;
	setp.eq.s32 	%p9, %r2, 4;
	add.s32 	%r23, %r1, -8;
	setp.lt.u32 	%p10, %r23, -6;
	or.pred  	%p11, %p9, %p10;
	bar.sync 	0;
	st.global.f32 	[%rd7], %f188;
	st.global.f32 	[%rd9], %f201;
	st.global.f32 	[%rd8], %f202;
	st.global.f32 	[%rd10], %f56;
	selp.u32 	%r24, 1, 0, %p11;
	mov.b32 	%r25, 2;
	st.local.v2.u32 	[%rd5], {%r25, %r1};
	st.local.u32 	[%rd5+8], %r24;
	cvta.global.u64 	%rd44, %rd23;
	add.u64 	%rd45, %SP, 0;
	{ // callseq 3, 0
	.param .b64 param0;
	st.param.b64 	[param0], %rd44;
	.param .b64 param1;
	st.param.b64 	[param1], %rd45;
	.param .b32 retval0;
	call.uni (retval0), 
	vprintf, 
	(
	param0, 
	param1
	);
	ld.param.b32 	%r26, [retval0];
	} // callseq 3
	mov.b32 	%r3, 4;
	not.pred 	%p12, %p11;
	mov.f32 	%f181, 0f00000000;
	@%p12 bra 	$L__BB1_26;
	setp.lt.s32 	%p13, %r1, 4;
	mov.f32 	%f195, 0f00000000;
	mov.f32 	%f188, %f181;
	mov.f32 	%f196, %f195;
	@%p13 bra 	$L__BB1_21;
	setp.lt.u32 	%p14, %r1, 8;
	@%p14 bra 	$L__BB1_20;
	ld.global.f32 	%f130, [%rd7];
	add.s32 	%r28, %r1, -4;
	mul.wide.u32 	%rd46, %r28, 4;
	add.s64 	%rd47, %rd3, %rd46;
	ld.global.f32 	%f131, [%rd47];
	div.rn.f32 	%f132, %f130, %f131;
	add.s64 	%rd48, %rd1, %rd46;
	ld.global.f32 	%f133, [%rd48];
	neg.f32 	%f134, %f133;
	mul.f32 	%f188, %f132, %f134;
	add.s64 	%rd49, %rd2, %rd46;
	ld.global.f32 	%f135, [%rd49];
	mul.f32 	%f195, %f132, %f135;
	add.s64 	%rd50, %rd4, %rd46;
	ld.global.f32 	%f136, [%rd50];
	mul.f32 	%f196, %f132, %f136;
	bra.uni 	$L__BB1_21;
$L__BB1_20:
	ld.global.f32 	%f138, [%rd7];
	add.s32 	%r29, %r1, -4;
	mul.wide.u32 	%rd51, %r29, 4;
	add.s64 	%rd52, %rd3, %rd51;
	ld.global.f32 	%f139, [%rd52];
	div.rn.f32 	%f140, %f138, %f139;
	add.s64 	%rd53, %rd2, %rd51;
	ld.global.f32 	%f141, [%rd53];
	mul.f32 	%f195, %f141, %f140;
	add.s64 	%rd54, %rd4, %rd51;
	ld.global.f32 	%f142, [%rd54];
	mul.f32 	%f196, %f140, %f142;
	mov.f32 	%f188, %f181;
$L__BB1_21:
	add.s32 	%r30, %r1, 4;
	setp.ge.s32 	%p15, %r30, %r4;
	mov.f32 	%f202, 0f00000000;
	mov.f32 	%f198, %f202;
	mov.f32 	%f199, %f202;
	@%p15 bra 	$L__BB1_25;
	add.s32 	%r31, %r1, 8;
	setp.lt.s32 	%p16, %r31, %r4;
	@%p16 bra 	$L__BB1_24;
	ld.global.f32 	%f145, [%rd8];
	ld.global.f32 	%f146, [%rd9+16];
	div.rn.f32 	%f147, %f145, %f146;
	ld.global.f32 	%f148, [%rd7+16];
	mul.f32 	%f198, %f148, %f147;
	ld.global.f32 	%f149, [%rd10+16];
	mul.f32 	%f199, %f147, %f149;
	bra.uni 	$L__BB1_25;
$L__BB1_24:
	ld.global.f32 	%f150, [%rd8];
	ld.global.f32 	%f151, [%rd9+16];
	div.rn.f32 	%f152, %f150, %f151;
	ld.global.f32 	%f153, [%rd8+16];
	neg.f32 	%f154, %f153;
	mul.f32 	%f202, %f152, %f154;
	ld.global.f32 	%f155, [%rd7+16];
	mul.f32 	%f198, %f152, %f155;
	ld.global.f32 	%f156, [%rd10+16];
	mul.f32 	%f199, %f152, %f156;
$L__BB1_25:
	ld.global.f32 	%f157, [%rd9];
	sub.f32 	%f158, %f157, %f195;
	sub.f32 	%f201, %f158, %f198;
	ld.global.f32 	%f159, [%rd10];
	sub.f32 	%f160, %f159, %f196;
	sub.f32 	%f56, %f160, %f199;
	mov.b32 	%r3, 8;
$L__BB1_26:
	ld.param.u64 	%rd68, [_Z12Solve_KernelPfS_S_S_S_ii_param_4];
	cvta.to.global.u64 	%rd11, %rd68;
	setp.ne.s32 	%p17, %r2, 4;
	bar.sync 	0;
	st.global.f32 	[%rd7], %f188;
	st.global.f32 	[%rd9], %f201;
	st.global.f32 	[%rd8], %f202;
	st.global.f32 	[%rd10], %f56;
	@%p17 bra 	$L__BB1_28;
	mul.wide.u32 	%rd65, %r1, 4;
	add.s64 	%rd66, %rd3, %rd65;
	ld.global.f32 	%f179, [%rd66];
	div.rn.f32 	%f180, %f56, %f179;
	add.s64 	%rd67, %rd11, %rd65;
	st.global.f32 	[%rd67], %f180;
	bra.uni 	$L__BB1_33;
$L__BB1_28:
	setp.gt.s32 	%p18, %r1, 4;
	@%p18 bra 	$L__BB1_31;
	ld.global.f32 	%f170, [%rd9];
	ld.global.f32 	%f57, [%rd8];
	shl.b32 	%r34, %r3, 2;
	cvt.u64.u32 	%rd61, %r34;
	add.s64 	%rd62, %rd7, %rd61;
	ld.global.f32 	%f171, [%rd62];
	add.s64 	%rd63, %rd9, %rd61;
	ld.global.f32 	%f58, [%rd63];
	add.s64 	%rd12, %rd10, %rd61;
	mul.wide.s32 	%rd64, %r1, 4;
	add.s64 	%rd13, %rd11, %rd64;
	mul.f32 	%f172, %f170, %f58;
	mul.f32 	%f173, %f57, %f171;
	sub.f32 	%f59, %f172, %f173;
	setp.eq.f32 	%p20, %f59, 0f00000000;
	@%p20 bra 	$L__BB1_33;
	ld.global.f32 	%f174, [%rd12];
	mul.f32 	%f175, %f58, %f56;
	mul.f32 	%f176, %f57, %f174;
	sub.f32 	%f177, %f175, %f176;
	div.rn.f32 	%f178, %f177, %f59;
	st.global.f32 	[%rd13], %f178;
	bra.uni 	$L__BB1_33;
$L__BB1_31:
	sub.s32 	%r33, %r1, %r3;
	mul.wide.s32 	%rd55, %r33, 4;
	add.s64 	%rd56, %rd3, %rd55;
	ld.global.f32 	%f60, [%rd56];
	add.s64 	%rd57, %rd2, %rd55;
	ld.global.f32 	%f161, [%rd57];
	add.s64 	%rd14, %rd4, %rd55;
	mul.wide.u32 	%rd58, %r1, 4;
	add.s64 	%rd59, %rd1, %rd58;
	ld.global.f32 	%f61, [%rd59];
	add.s64 	%rd60, %rd3, %rd58;
	ld.global.f32 	%f162, [%rd60];
	add.s64 	%rd15, %rd11, %rd58;
	mul.f32 	%f163, %f60, %f162;
	mul.f32 	%f164, %f161, %f61;
	sub.f32 	%f62, %f163, %f164;
	setp.eq.f32 	%p19, %f62, 0f00000000;
	@%p19 bra 	$L__BB1_33;
	ld.global.f32 	%f165, [%rd14];
	mul.f32 	%f166, %f60, %f56;
	mul.f32 	%f167, %f61, %f165;
	sub.f32 	%f168, %f166, %f167;
	div.rn.f32 	%f169, %f168, %f62;
	st.global.f32 	[%rd15], %f169;
$L__BB1_33:
	ret;

}


// ===== COMPILED SASS (sm_100) =====

	.target	sm_100

	.elftype	@"ET_EXEC"


//--------------------- .note.nv.tkinfo           --------------------------
	.section	.note.nv.tkinfo,"",@"SHT_NOTE"
	.sectionflags	@"SHF_NOTE_NV_TKINFO"
	.tkinfo
        /*0018*/ 	.word	0x00000002
        /*0030*/ 	.string	""
        /*0030*/ 	.string	"ptxas"
        /*0030*/ 	.string	"Cuda compilation tools, release 13.0, V13.0.88"
        /*0030*/ 	.string	"Build cuda_13.0.r13.0/compiler.36424714_0"
        /*0030*/ 	.string	"-arch sm_100 -m 64 "



//--------------------- .note.nv.cuinfo           --------------------------
	.section	.note.nv.cuinfo,"",@"SHT_NOTE"
	.sectionflags	@"SHF_NOTE_NV_CUINFO"
        /*0018*/ 	.short	0x0002
        /*001a*/ 	.short	0x0064
        /*001c*/ 	.short	0x0082
	.zero		2


//--------------------- .nv.info                  --------------------------
	.section	.nv.info,"",@"SHT_CUDA_INFO"
	.align	4


	//----- nvinfo : EIATTR_REGCOUNT
	.align		4
        /*0000*/ 	.byte	0x04, 0x2f
        /*0002*/ 	.short	(.L_3 - .L_2)
	.align		4
.L_2:
        /*0004*/ 	.word	index@(_Z10list_printiPf)
        /*0008*/ 	.word	0x00000018


	//----- nvinfo : EIATTR_FRAME_SIZE
	.align		4
.L_3:
        /*000c*/ 	.byte	0x04, 0x11
        /*000e*/ 	.short	(.L_5 - .L_4)
	.align		4
.L_4:
        /*0010*/ 	.word	index@(_Z10list_printiPf)
        /*0014*/ 	.word	0x00000010


	//----- nvinfo : EIATTR_REGCOUNT
	.align		4
.L_5:
        /*0018*/ 	.byte	0x04, 0x2f
        /*001a*/ 	.short	(.L_7 - .L_6)
	.align		4
.L_6:
        /*001c*/ 	.word	index@(_Z12Solve_KernelPfS_S_S_S_ii)
        /*0020*/ 	.word	0x00000028


	//----- nvinfo : EIATTR_FRAME_SIZE
	.align		4
.L_7:
        /*0024*/ 	.byte	0x04, 0x11
        /*0026*/ 	.short	(.L_9 - .L_8)
	.align		4
.L_8:
        /*0028*/ 	.word	index@($__internal_0_$__cuda_sm3x_div_rn_noftz_f32_slowpath)
        /*002c*/ 	.word	0x00000010


	//----- nvinfo : EIATTR_FRAME_SIZE
	.align		4
.L_9:
        /*0030*/ 	.byte	0x04, 0x11
        /*0032*/ 	.short	(.L_11 - .L_10)
	.align		4
.L_10:
        /*0034*/ 	.word	index@(_Z12Solve_KernelPfS_S_S_S_ii)
        /*0038*/ 	.word	0x00000010


	//----- nvinfo : EIATTR_MIN_STACK_SIZE
	.align		4
.L_11:
        /*003c*/ 	.byte	0x04, 0x12
        /*003e*/ 	.short	(.L_13 - .L_12)
	.align		4
.L_12:
        /*0040*/ 	.word	index@(_Z12Solve_KernelPfS_S_S_S_ii)
        /*0044*/ 	.word	0x00000010


	//----- nvinfo : EIATTR_MIN_STACK_SIZE
	.align		4
.L_13:
        /*0048*/ 	.byte	0x04, 0x12
        /*004a*/ 	.short	(.L_15 - .L_14)
	.align		4
.L_14:
        /*004c*/ 	.word	index@(_Z10list_printiPf)
        /*0050*/ 	.word	0x00000010
.L_15:


//--------------------- .nv.compat                --------------------------
	.section	.nv.compat,"",@"SHT_CUDA_COMPAT_INFO"
	.align	4
        /*0000*/ 	.byte	0x02, 0x09, 0x00, 0x00, 0x02, 0x02, 0x01, 0x00, 0x02, 0x05, 0x05, 0x00, 0x03, 0x07, 0x01, 0x01
        /*0010*/ 	.byte	0x02, 0x03, 0x00, 0x00, 0x02, 0x06, 0x01, 0x00, 0x04, 0x0b, 0x08, 0x00, 0x01, 0x00, 0x00, 0x00
        /*0020*/ 	.byte	0x00, 0x00, 0x00, 0x00


//--------------------- .nv.info._Z12Solve_KernelPfS_S_S_S_ii --------------------------
	.section	.nv.info._Z12Solve_KernelPfS_S_S_S_ii,"",@"SHT_CUDA_INFO"
	.sectionflags	@""
	.align	4


	//----- nvinfo : EIATTR_CUDA_API_VERSION
	.align		4
        /*0000*/ 	.byte	0x04, 0x37
        /*0002*/ 	.short	(.L_17 - .L_16)
.L_16:
        /*0004*/ 	.word	0x00000082


	//----- nvinfo : EIATTR_KPARAM_INFO
	.align		4
.L_17:
        /*0008*/ 	.byte	0x04, 0x17
        /*000a*/ 	.short	(.L_19 - .L_18)
.L_18:
        /*000c*/ 	.word	0x00000000
        /*0010*/ 	.short	0x0006
        /*0012*/ 	.short	0x002c
        /*0014*/ 	.byte	0x00, 0xf0, 0x11, 0x00


	//----- nvinfo : EIATTR_KPARAM_INFO
	.align		4
.L_19:
        /*0018*/ 	.byte	0x04, 0x17
        /*001a*/ 	.short	(.L_21 - .L_20)
.L_20:
        /*001c*/ 	.word	0x00000000
        /*0020*/ 	.short	0x0005
        /*0022*/ 	.short	0x0028
        /*0024*/ 	.byte	0x00, 0xf0, 0x11, 0x00


	//----- nvinfo : EIATTR_KPARAM_INFO
	.align		4
.L_21:
        /*0028*/ 	.byte	0x04, 0x17
        /*002a*/ 	.short	(.L_23 - .L_22)
.L_22:
        /*002c*/ 	.word	0x00000000
        /*0030*/ 	.short	0x0004
        /*0032*/ 	.short	0x0020
        /*0034*/ 	.byte	0x00, 0xf5, 0x21, 0x00


	//----- nvinfo : EIATTR_KPARAM_INFO
	.align		4
.L_23:
        /*0038*/ 	.byte	0x04, 0x17
        /*003a*/ 	.short	(.L_25 - .L_24)
.L_24:
        /*003c*/ 	.word	0x00000000
        /*0040*/ 	.short	0x0003
        /*0042*/ 	.short	0x0018
        /*0044*/ 	.byte	0x00, 0xf5, 0x21, 0x00


	//----- nvinfo : EIATTR_KPARAM_INFO
	.align		4
.L_25:
        /*0048*/ 	.byte	0x04, 0x17
        /*004a*/ 	.short	(.L_27 - .L_26)
.L_26:
        /*004c*/ 	.word	0x00000000
        /*0050*/ 	.short	0x0002
        /*0052*/ 	.short	0x0010
        /*0054*/ 	.byte	0x00, 0xf5, 0x21, 0x00


	//----- nvinfo : EIATTR_KPARAM_INFO
	.align		4
.L_27:
        /*0058*/ 	.byte	0x04, 0x17
        /*005a*/ 	.short	(.L_29 - .L_28)
.L_28:
        /*005c*/ 	.word	0x00000000
        /*0060*/ 	.short	0x0001
        /*0062*/ 	.short	0x0008
        /*0064*/ 	.byte	0x00, 0xf5, 0x21, 0x00


	//----- nvinfo : EIATTR_KPARAM_INFO
	.align		4
.L_29:
        /*0068*/ 	.byte	0x04, 0x17
        /*006a*/ 	.short	(.L_31 - .L_30)
.L_30:
        /*006c*/ 	.word	0x00000000
        /*0070*/ 	.short	0x0000
        /*0072*/ 	.short	0x0000
        /*0074*/ 	.byte	0x00, 0xf5, 0x21, 0x00


	//----- nvinfo : EIATTR_SPARSE_MMA_MASK
	.align		4
.L_31:
        /*0078*/ 	.byte	0x03, 0x50
        /*007a*/ 	.short	0x0000


	//----- nvinfo : EIATTR_MAXREG_COUNT
	.align		4
        /*007c*/ 	.byte	0x03, 0x1b
        /*007e*/ 	.short	0x00ff


	//----- nvinfo : EIATTR_NUM_BARRIERS
	.align		4
        /*0080*/ 	.byte	0x02, 0x4c
        /*0082*/ 	.byte	0x01
	.zero		1


	//----- nvinfo : EIATTR_EXTERNS
	.align		4
        /*0084*/ 	.byte	0x04, 0x0f
        /*0086*/ 	.short	(.L_33 - .L_32)


	//   ....[0]....
	.align		4
.L_32:
        /*0088*/ 	.word	index@(vprintf)


	//----- nvinfo : EIATTR_MERCURY_ISA_VERSION
	.align		4
.L_33:
        /*008c*/ 	.byte	0x03, 0x5f
        /*008e*/ 	.short	0x0101


	//----- nvinfo : EIATTR_VRC_CTA_INIT_COUNT
	.align		4
        /*0090*/ 	.byte	0x02, 0x4a
	.zero		1
	.zero		1


	//----- nvinfo : EIATTR_SYSCALL_OFFSETS
	.align		4
        /*0094*/ 	.byte	0x04, 0x46
        /*0096*/ 	.short	(.L_35 - .L_34)


	//   ....[0]....
.L_34:
        /*0098*/ 	.word	0x00000190


	//   ....[1]....
        /*009c*/ 	.word	0x00000d70


	//   ....[2]....
        /*00a0*/ 	.word	0x00001950


	//----- nvinfo : EIATTR_EXIT_INSTR_OFFSETS
	.align		4
.L_35:
        /*00a4*/ 	.byte	0x04, 0x1c
        /*00a6*/ 	.short	(.L_37 - .L_36)


	//   ....[0]....
.L_36:
        /*00a8*/ 	.word	0x000025f0


	//   ....[1]....
        /*00ac*/ 	.word	0x00002760


	//   ....[2]....
        /*00b0*/ 	.word	0x00002900


	//   ....[3]....
        /*00b4*/ 	.word	0x00002a90


	//   ....[4]....
        /*00b8*/ 	.word	0x00002c20


	//----- nvinfo : EIATTR_CRS_STACK_SIZE
	.align		4
.L_37:
        /*00bc*/ 	.byte	0x04, 0x1e
        /*00be*/ 	.short	(.L_39 - .L_38)
.L_38:
        /*00c0*/ 	.word	0x00000000


	//----- nvinfo : EIATTR_CBANK_PARAM_SIZE
	.align		4
.L_39:
        /*00c4*/ 	.byte	0x03, 0x19
        /*00c6*/ 	.short	0x0030


	//----- nvinfo : EIATTR_PARAM_CBANK
	.align		4
        /*00c8*/ 	.byte	0x04, 0x0a
        /*00ca*/ 	.short	(.L_41 - .L_40)
	.align		4
.L_40:
        /*00cc*/ 	.word	index@(.nv.constant0._Z12Solve_KernelPfS_S_S_S_ii)
        /*00d0*/ 	.short	0x0380
        /*00d2*/ 	.short	0x0030


	//----- nvinfo : EIATTR_SW_WAR
	.align		4
.L_41:
        /*00d4*/ 	.byte	0x04, 0x36
        /*00d6*/ 	.short	(.L_43 - .L_42)
.L_42:
        /*00d8*/ 	.word	0x00000008
.L_43:


//--------------------- .nv.info._Z10list_printiPf --------------------------
	.section	.nv.info._Z10list_printiPf,"",@"SHT_CUDA_INFO"
	.sectionflags	@""
	.align	4


	//----- nvinfo : EIATTR_CUDA_API_VERSION
	.align		4
        /*0000*/ 	.byte	0x04, 0x37
        /*0002*/ 	.short	(.L_45 - .L_44)
.L_44:
        /*0004*/ 	.word	0x00000082


	//----- nvinfo : EIATTR_KPARAM_INFO
	.align		4
.L_45:
        /*0008*/ 	.byte	0x04, 0x17
        /*000a*/ 	.short	(.L_47 - .L_46)
.L_46:
        /*000c*/ 	.word	0x00000000
        /*0010*/ 	.short	0x0001
        /*0012*/ 	.short	0x0008
        /*0014*/ 	.byte	0x00, 0xf5, 0x21, 0x00


	//----- nvinfo : EIATTR_KPARAM_INFO
	.align		4
.L_47:
        /*0018*/ 	.byte	0x04, 0x17
        /*001a*/ 	.short	(.L_49 - .L_48)
.L_48:
        /*001c*/ 	.word	0x00000000
        /*0020*/ 	.short	0x0000
        /*0022*/ 	.short	0x0000
        /*0024*/ 	.byte	0x00, 0xf0, 0x11, 0x00


	//----- nvinfo : EIATTR_SPARSE_MMA_MASK
	.align		4
.L_49:
        /*0028*/ 	.byte	0x03, 0x50
        /*002a*/ 	.short	0x0000


	//----- nvinfo : EIATTR_MAXREG_COUNT
	.align		4
        /*002c*/ 	.byte	0x03, 0x1b
        /*002e*/ 	.short	0x00ff


	//----- nvinfo : EIATTR_EXTERNS
	.align		4
        /*0030*/ 	.byte	0x04, 0x0f
        /*0032*/ 	.short	(.L_51 - .L_50)


	//   ....[0]....
	.align		4
.L_50:
        /*0034*/ 	.word	index@(vprintf)


	//----- nvinfo : EIATTR_MERCURY_ISA_VERSION
	.align		4
.L_51:
        /*0038*/ 	.byte	0x03, 0x5f
        /*003a*/ 	.short	0x0101


	//----- nvinfo : EIATTR_VRC_CTA_INIT_COUNT
	.align		4
        /*003c*/ 	.byte	0x02, 0x4a
	.zero		1
	.zero		1


	//----- nvinfo : EIATTR_SYSCALL_OFFSETS
	.align		4
        /*0040*/ 	.byte	0x04, 0x46
        /*0042*/ 	.short	(.L_53 - .L_52)


	//   ....[0]....
.L_52:
        /*0044*/ 	.word	0x00000170


	//----- nvinfo : EIATTR_EXIT_INSTR_OFFSETS
	.align		4
.L_53:
        /*0048*/ 	.byte	0x04, 0x1c
        /*004a*/ 	.short	(.L_55 - .L_54)


	//   ....[0]....
.L_54:
        /*004c*/ 	.word	0x00000180


	//----- nvinfo : EIATTR_CBANK_PARAM_SIZE
	.align		4
.L_55:
        /*0050*/ 	.byte	0x03, 0x19
        /*0052*/ 	.short	0x0010


	//----- nvinfo : EIATTR_PARAM_CBANK
	.align		4
        /*0054*/ 	.byte	0x04, 0x0a
        /*0056*/ 	.short	(.L_57 - .L_56)
	.align		4
.L_56:
        /*0058*/ 	.word	index@(.nv.constant0._Z10list_printiPf)
        /*005c*/ 	.short	0x0380
        /*005e*/ 	.short	0x0010


	//----- nvinfo : EIATTR_SW_WAR
	.align		4
.L_57:
        /*0060*/ 	.byte	0x04, 0x36
        /*0062*/ 	.short	(.L_59 - .L_58)
.L_58:
        /*0064*/ 	.word	0x00000008
.L_59:


//--------------------- .nv.callgraph             --------------------------
	.section	.nv.callgraph,"",@"SHT_CUDA_CALLGRAPH"
	.align	4
	.sectionentsize	8
	.align		4
        /*0000*/ 	.word	0x00000000
	.align		4
        /*0004*/ 	.word	0xffffffff
	.align		4
        /*0008*/ 	.word	index@(_Z12Solve_KernelPfS_S_S_S_ii)
	.align		4
        /*000c*/ 	.word	index@(vprintf)
	.align		4
        /*0010*/ 	.word	index@(_Z10list_printiPf)
	.align		4
        /*0014*/ 	.word	index@(vprintf)
	.align		4
        /*0018*/ 	.word	0x00000000
	.align		4
        /*001c*/ 	.word	0xfffffffe
	.align		4
        /*0020*/ 	.word	0x00000000
	.align		4
        /*0024*/ 	.word	0xfffffffd
	.align		4
        /*0028*/ 	.word	0x00000000
	.align		4
        /*002c*/ 	.word	0xfffffffc


//--------------------- .nv.constant4             --------------------------
	.section	.nv.constant4,"a",@progbits
	.align	8
	.align		8
.nv.constant4:
        /*0000*/ 	.dword	vprintf
	.align		8
        /*0008*/ 	.dword	$str
	.align		8
        /*0010*/ 	.dword	$str$1


//--------------------- .text._Z12Solve_KernelPfS_S_S_S_ii --------------------------
	.section	.text._Z12Solve_KernelPfS_S_S_S_ii,"ax",@progbits
	.align	128
        .global         _Z12Solve_KernelPfS_S_S_S_ii
        .type           _Z12Solve_KernelPfS_S_S_S_ii,@function
        .size           _Z12Solve_KernelPfS_S_S_S_ii,(.L_x_68 - _Z12Solve_KernelPfS_S_S_S_ii)
        .other          _Z12Solve_KernelPfS_S_S_S_ii,@"STO_CUDA_ENTRY STV_DEFAULT"
_Z12Solve_KernelPfS_S_S_S_ii:
.text._Z12Solve_KernelPfS_S_S_S_ii:
[----:B------:R-:W0:Y:S01]  /*0000*/  LDC R1, c[0x0][0x37c] ;  /* 0x0000df00ff017b82 */ /* 0x000e220000000800 */
[----:B------:R-:W1:Y:S01]  /*0010*/  S2R R0, SR_TID.X ;  /* 0x0000000000007919 */ /* 0x000e620000002100 */
[----:B------:R-:W2:Y:S06]  /*0020*/  LDCU UR5, c[0x0][0x2fc] ;  /* 0x00005f80ff0577ac */ /* 0x000eac0008000800 */
[----:B------:R-:W1:Y:S01]  /*0030*/  S2UR UR6, SR_CTAID.X ;  /* 0x00000000000679c3 */ /* 0x000e620000002500 */
[----:B0-----:R-:W-:Y:S01]  /*0040*/  VIADD R1, R1, 0xfffffff0 ;  /* 0xfffffff001017836 */ /* 0x001fe20000000000 */
[----:B------:R-:W0:Y:S01]  /*0050*/  LDCU UR4, c[0x0][0x2f8] ;  /* 0x00005f00ff0477ac */ /* 0x000e220008000800 */
[----:B------:R-:W-:-:S02]  /*0060*/  IMAD.MOV.U32 R10, RZ, RZ, 0x1 ;  /* 0x00000001ff0a7424 */ /* 0x000fc400078e00ff */
[----:B------:R-:W-:-:S03]  /*0070*/  IMAD.MOV.U32 R28, RZ, RZ, RZ ;  /* 0x000000ffff1c7224 */ /* 0x000fc600078e00ff */
[----:B------:R-:W1:Y:S01]  /*0080*/  LDC R29, c[0x0][0x360] ;  /* 0x0000d800ff1d7b82 */ /* 0x000e620000000800 */
[----:B------:R3:W-:Y:S07]  /*0090*/  STL [R1+0x8], R10 ;  /* 0x0000080a01007387 */ /* 0x0007ee0000100800 */
[----:B------:R-:W4:Y:S01]  /*00a0*/  LDC.64 R26, c[0x0][0x380] ;  /* 0x0000e000ff1a7b82 */ /* 0x000f220000000a00 */
[----:B0-----:R-:W-:-:S05]  /*00b0*/  IADD3 R30, P0, PT, R1, UR4, RZ ;  /* 0x00000004011e7c10 */ /* 0x001fca000ff1e0ff */
[----:B--2---:R-:W-:Y:S02]  /*00c0*/  IMAD.X R2, RZ, RZ, UR5, P0 ;  /* 0x00000005ff027e24 */ /* 0x004fe400080e06ff */
[----:B------:R-:W-:Y:S02]  /*00d0*/  IMAD.MOV.U32 R6, RZ, RZ, R30 ;  /* 0x000000ffff067224 */ /* 0x000fe400078e001e */
[----:B------:R-:W-:Y:S02]  /*00e0*/  IMAD.MOV.U32 R7, RZ, RZ, R2 ;  /* 0x000000ffff077224 */ /* 0x000fe400078e0002 */
[----:B-1----:R-:W-:Y:S01]  /*00f0*/  IMAD R29, R29, UR6, R0 ;  /* 0x000000061d1d7c24 */ /* 0x002fe2000f8e0200 */
[----:B------:R-:W-:Y:S01]  /*0100*/  MOV R0, 0x0 ;  /* 0x0000000000007802 */ /* 0x000fe20000000f00 */
[----:B------:R-:W0:Y:S03]  /*0110*/  LDCU.64 UR6, c[0x4][0x10] ;  /* 0x01000200ff0677ac */ /* 0x000e260008000a00 */
[----:B------:R3:W-:Y:S01]  /*0120*/  STL.64 [R1], R28 ;  /* 0x0000001c01007387 */ /* 0x0007e20000100a00 */
[----:B------:R3:W1:Y:S01]  /*0130*/  LDC.64 R8, c[0x4][R0] ;  /* 0x0100000000087b82 */ /* 0x0006620000000a00 */
[----:B------:R-:W-:Y:S01]  /*0140*/  SHF.R.S32.HI R18, RZ, 0x1f, R29 ;  /* 0x0000001fff127819 */ /* 0x000fe2000001141d */
[----:B----4-:R-:W-:-:S04]  /*0150*/  IMAD.WIDE R26, R29, 0x4, R26 ;  /* 0x000000041d1a7825 */ /* 0x010fc800078e021a */
[----:B0-----:R-:W-:Y:S02]  /*0160*/  IMAD.U32 R4, RZ, RZ, UR6 ;  /* 0x00000006ff047e24 */ /* 0x001fe4000f8e00ff */
[----:B---3--:R-:W-:-:S07]  /*0170*/  IMAD.U32 R5, RZ, RZ, UR7 ;  /* 0x00000007ff057e24 */ /* 0x008fce000f8e00ff */
[----:B------:R-:W-:-:S07]  /*0180*/  LEPC R20, `(.L_x_0) ;  /* 0x000000001014794e */ /* 0x000fce0000000000 */
[----:B-1----:R-:W-:Y:S05]  /*0190*/  CALL.ABS.NOINC R8 ;  /* 0x0000000008007343 */ /* 0x002fea0003c00000 */
.L_x_0:
[----:B------:R-:W0:Y:S01]  /*01a0*/  LDC.64 R16, c[0x0][0x358] ;  /* 0x0000d600ff107b82 */ /* 0x000e220000000a00 */
[----:B------:R-:W-:Y:S01]  /*01b0*/  ISETP.GE.AND P0, PT, R29, 0x1, PT ;  /* 0x000000011d00780c */ /* 0x000fe20003f06270 */
[----:B------:R-:W-:Y:S01]  /*01c0*/  BSSY.RECONVERGENT B2, `(.L_x_1) ;  /* 0x0000049000027945 */ /* 0x000fe20003800200 */
[----:B------:R-:W-:Y:S01]  /*01d0*/  IMAD.MOV.U32 R3, RZ, RZ, RZ ;  /* 0x000000ffff037224 */ /* 0x000fe200078e00ff */
[----:B------:R-:W-:-:S10]  /*01e0*/  CS2R R12, SRZ ;  /* 0x00000000000c7805 */ /* 0x000fd4000001ff00 */
[----:B------:R-:W-:Y:S05]  /*01f0*/  @!P0 BRA `(.L_x_2) ;  /* 0x0000000400148947 */ /* 0x000fea0003800000 */
[----:B------:R-:W-:-:S13]  /*0200*/  ISETP.NE.AND P0, PT, R29, 0x1, PT ;  /* 0x000000011d00780c */ /* 0x000fda0003f05270 */
[----:B------:R-:W-:Y:S05]  /*0210*/  @P0 BRA `(.L_x_3) ;  /* 0x0000000000740947 */ /* 0x000fea0003800000 */
[----:B------:R-:W1:Y:S01]  /*0220*/  LDC.64 R6, c[0x0][0x388] ;  /* 0x0000e200ff067b82 */ /* 0x000e620000000a00 */
[----:B0-----:R-:W-:Y:S02]  /*0230*/  R2UR UR4, R16 ;  /* 0x00000000100472ca */ /* 0x001fe400000e0000 */
[----:B------:R-:W-:-:S13]  /*0240*/  R2UR UR5, R17 ;  /* 0x00000000110572ca */ /* 0x000fda00000e0000 */
[----:B------:R-:W2:Y:S04]  /*0250*/  LDG.E R5, desc[UR4][R26.64] ;  /* 0x000000041a057981 */ /* 0x000ea8000c1e1900 */
[----:B-1----:R-:W3:Y:S01]  /*0260*/  LDG.E R0, desc[UR4][R6.64] ;  /* 0x0000000406007981 */ /* 0x002ee2000c1e1900 */
[----:B------:R-:W-:Y:S01]  /*0270*/  BSSY.RECONVERGENT B3, `(.L_x_4) ;  /* 0x000000c000037945 */ /* 0x000fe20003800200 */
[----:B---3--:R-:W0:Y:S08]  /*0280*/  MUFU.RCP R9, R0 ;  /* 0x0000000000097308 */ /* 0x008e300000001000 */
[----:B--2---:R-:W1:Y:S01]  /*0290*/  FCHK P0, R5, R0 ;  /* 0x0000000005007302 */ /* 0x004e620000000000 */
[----:B0-----:R-:W-:-:S04]  /*02a0*/  FFMA R4, -R0, R9, 1 ;  /* 0x3f80000000047423 */ /* 0x001fc80000000109 */
[----:B------:R-:W-:-:S04]  /*02b0*/  FFMA R4, R9, R4, R9 ;  /* 0x0000000409047223 */ /* 0x000fc80000000009 */
[----:B------:R-:W-:-:S04]  /*02c0*/  FFMA R9, R5, R4, RZ ;  /* 0x0000000405097223 */ /* 0x000fc800000000ff */
[----:B------:R-:W-:-:S04]  /*02d0*/  FFMA R8, -R0, R9, R5 ;  /* 0x0000000900087223 */ /* 0x000fc80000000105 */
[----:B------:R-:W-:Y:S01]  /*02e0*/  FFMA R8, R4, R8, R9 ;  /* 0x0000000804087223 */ /* 0x000fe20000000009 */
[----:B-1----:R-:W-:Y:S06]  /*02f0*/  @!P0 BRA `(.L_x_5) ;  /* 0x00000000000c8947 */ /* 0x002fec0003800000 */
[----:B------:R-:W-:-:S07]  /*0300*/  MOV R4, 0x320 ;  /* 0x0000032000047802 */ /* 0x000fce0000000f00 */
[----:B------:R-:W-:Y:S05]  /*0310*/  CALL.REL.NOINC `($__internal_0_$__cuda_sm3x_div_rn_noftz_f32_slowpath) ;  /* 0x0000002800447944 */ /* 0x000fea0003c00000 */
[----:B------:R-:W-:-:S07]  /*0320*/  IMAD.MOV.U32 R8, RZ, RZ, R0 ;  /* 0x000000ffff087224 */ /* 0x000fce00078e0000 */
.L_x_5:
[----:B------:R-:W-:Y:S05]  /*0330*/  BSYNC.RECONVERGENT B3 ;  /* 0x0000000000037941 */ /* 0x000fea0003800200 */
.L_x_4:
[----:B------:R-:W0:Y:S01]  /*0340*/  LDC.64 R4, c[0x0][0x390] ;  /* 0x0000e400ff047b82 */ /* 0x000e220000000a00 */
[C---:B------:R-:W-:Y:S02]  /*0350*/  R2UR UR4, R16.reuse ;  /* 0x00000000100472ca */ /* 0x040fe400000e0000 */
[C---:B------:R-:W-:Y:S02]  /*0360*/  R2UR UR5, R17.reuse ;  /* 0x00000000110572ca */ /* 0x040fe400000e0000 */
[----:B------:R-:W-:Y:S02]  /*0370*/  R2UR UR6, R16 ;  /* 0x00000000100672ca */ /* 0x000fe400000e0000 */
[----:B------:R-:W-:Y:S01]  /*0380*/  R2UR UR7, R17 ;  /* 0x00000000110772ca */ /* 0x000fe200000e0000 */
[----:B------:R-:W1:Y:S08]  /*0390*/  LDC.64 R6, c[0x0][0x398] ;  /* 0x0000e600ff067b82 */ /* 0x000e700000000a00 */
[----:B0-----:R-:W2:Y:S04]  /*03a0*/  LDG.E R5, desc[UR4][R4.64] ;  /* 0x0000000404057981 */ /* 0x001ea8000c1e1900 */
[----:B-1----:R-:W3:Y:S01]  /*03b0*/  LDG.E R7, desc[UR6][R6.64] ;  /* 0x0000000606077981 */ /* 0x002ee2000c1e1900 */
[-C--:B--2---:R-:W-:Y:S01]  /*03c0*/  FMUL R13, R5, R8.reuse ;  /* 0x00000008050d7220 */ /* 0x084fe20000400000 */
[----:B---3--:R-:W-:Y:S01]  /*03d0*/  FMUL R12, R7, R8 ;  /* 0x00000008070c7220 */ /* 0x008fe20000400000 */
[----:B------:R-:W-:Y:S06]  /*03e0*/  BRA `(.L_x_2) ;  /* 0x0000000000987947 */ /* 0x000fec0003800000 */
.L_x_3:
[----:B------:R-:W1:Y:S01]  /*03f0*/  LDC.64 R6, c[0x0][0x388] ;  /* 0x0000e200ff067b82 */ /* 0x000e620000000a00 */
[----:B0-----:R-:W-:Y:S01]  /*0400*/  R2UR UR4, R16 ;  /* 0x00000000100472ca */ /* 0x001fe200000e0000 */
[----:B------:R-:W-:Y:S01]  /*0410*/  VIADD R3, R29, 0xffffffff ;  /* 0xffffffff1d037836 */ /* 0x000fe20000000000 */
[----:B------:R-:W-:-:S13]  /*0420*/  R2UR UR5, R17 ;  /* 0x00000000110572ca */ /* 0x000fda00000e0000 */
[----:B------:R-:W2:Y:S01]  /*0430*/  LDG.E R5, desc[UR4][R26.64] ;  /* 0x000000041a057981 */ /* 0x000ea2000c1e1900 */
[----:B-1----:R-:W-:-:S05]  /*0440*/  IMAD.WIDE.U32 R6, R3, 0x4, R6 ;  /* 0x0000000403067825 */ /* 0x002fca00078e0006 */
[----:B------:R-:W3:Y:S01]  /*0450*/  LDG.E R0, desc[UR4][R6.64] ;  /* 0x0000000406007981 */ /* 0x000ee2000c1e1900 */
        /* <DEDUP_REMOVED lines=12> */
.L_x_7:
[----:B------:R-:W-:Y:S05]  /*0520*/  BSYNC.RECONVERGENT B3 ;  /* 0x0000000000037941 */ /* 0x000fea0003800200 */
.L_x_6:
[----:B------:R-:W0:Y:S01]  /*0530*/  LDC.64 R4, c[0x0][0x380] ;  /* 0x0000e000ff047b82 */ /* 0x000e220000000a00 */
[C---:B------:R-:W-:Y:S02]  /*0540*/  R2UR UR4, R16.reuse ;  /* 0x00000000100472ca */ /* 0x040fe400000e0000 */
[C---:B------:R-:W-:Y:S02]  /*0550*/  R2UR UR5, R17.reuse ;  /* 0x00000000110572ca */ /* 0x040fe400000e0000 */
[C---:B------:R-:W-:Y:S02]  /*0560*/  R2UR UR6, R16.reuse ;  /* 0x00000000100672ca */ /* 0x040fe400000e0000 */
[C---:B------:R-:W-:Y:S01]  /*0570*/  R2UR UR7, R17.reuse ;  /* 0x00000000110772ca */ /* 0x040fe200000e0000 */
[----:B------:R-:W1:Y:S01]  /*0580*/  LDC.64 R6, c[0x0][0x390] ;  /* 0x0000e400ff067b82 */ /* 0x000e620000000a00 */
[----:B------:R-:W-:Y:S02]  /*0590*/  R2UR UR8, R16 ;  /* 0x00000000100872ca */ /* 0x000fe400000e0000 */
[----:B------:R-:W-:-:S05]  /*05a0*/  R2UR UR9, R17 ;  /* 0x00000000110972ca */ /* 0x000fca00000e0000 */
[----:B------:R-:W2:Y:S01]  /*05b0*/  LDC.64 R8, c[0x0][0x398] ;  /* 0x0000e600ff087b82 */ /* 0x000ea20000000a00 */
[----:B0-----:R-:W-:-:S06]  /*05c0*/  IMAD.WIDE.U32 R4, R3, 0x4, R4 ;  /* 0x0000000403047825 */ /* 0x001fcc00078e0004 */
[----:B------:R-:W3:Y:S01]  /*05d0*/  LDG.E R5, desc[UR4][R4.64] ;  /* 0x0000000404057981 */ /* 0x000ee2000c1e1900 */
[----:B-1----:R-:W-:-:S06]  /*05e0*/  IMAD.WIDE.U32 R6, R3, 0x4, R6 ;  /* 0x0000000403067825 */ /* 0x002fcc00078e0006 */
[----:B------:R-:W4:Y:S01]  /*05f0*/  LDG.E R7, desc[UR6][R6.64] ;  /* 0x0000000606077981 */ /* 0x000f22000c1e1900 */
[----:B--2---:R-:W-:-:S06]  /*0600*/  IMAD.WIDE.U32 R8, R3, 0x4, R8 ;  /* 0x0000000403087825 */ /* 0x004fcc00078e0008 */
[----:B------:R-:W2:Y:S01]  /*0610*/  LDG.E R9, desc[UR8][R8.64] ;  /* 0x0000000808097981 */ /* 0x000ea2000c1e1900 */
[-C--:B---3--:R-:W-:Y:S01]  /*0620*/  FMUL R3, R5, -R12.reuse ;  /* 0x8000000c05037220 */ /* 0x088fe20000400000 */
[-C--:B----4-:R-:W-:Y:S01]  /*0630*/  FMUL R13, R7, R12.reuse ;  /* 0x0000000c070d7220 */ /* 0x090fe20000400000 */
[----:B--2---:R-:W-:-:S07]  /*0640*/  FMUL R12, R9, R12 ;  /* 0x0000000c090c7220 */ /* 0x004fce0000400000 */
.L_x_2:
[----:B------:R-:W-:Y:S05]  /*0650*/  BSYNC.RECONVERGENT B2 ;  /* 0x0000000000027941 */ /* 0x000fea0003800200 */
.L_x_1:
[----:B------:R-:W1:Y:S01]  /*0660*/  LDC R5, c[0x0][0x3ac] ;  /* 0x0000eb00ff057b82 */ /* 0x000e620000000800 */
[----:B------:R-:W2:Y:S01]  /*0670*/  LDCU.128 UR4, c[0x0][0x390] ;  /* 0x00007200ff0477ac */ /* 0x000ea20008000c00 */
[C---:B------:R-:W-:Y:S01]  /*0680*/  VIADD R0, R29.reuse, 0x1 ;  /* 0x000000011d007836 */ /* 0x040fe20000000000 */
[C---:B------:R-:W-:Y:S01]  /*0690*/  SHF.L.U64.HI R4, R29.reuse, 0x2, R18 ;  /* 0x000000021d047819 */ /* 0x040fe20000010212 */
[----:B------:R-:W-:Y:S01]  /*06a0*/  IMAD.SHL.U32 R22, R29, 0x4, RZ ;  /* 0x000000041d167824 */ /* 0x000fe200078e00ff */
[----:B------:R-:W3:Y:S01]  /*06b0*/  LDCU.64 UR8, c[0x0][0x388] ;  /* 0x00007100ff0877ac */ /* 0x000ee20008000a00 */
[----:B------:R-:W-:Y:S01]  /*06c0*/  BSSY.RECONVERGENT B2, `(.L_x_8) ;  /* 0x0000046000027945 */ /* 0x000fe20003800200 */
[----:B------:R-:W-:Y:S02]  /*06d0*/  IMAD.MOV.U32 R9, RZ, RZ, RZ ;  /* 0x000000ffff097224 */ /* 0x000fe400078e00ff */
[----:B------:R-:W-:Y:S01]  /*06e0*/  IMAD.MOV.U32 R11, RZ, RZ, RZ ;  /* 0x000000ffff0b7224 */ /* 0x000fe200078e00ff */
[----:B--2---:R-:W-:-:S02]  /*06f0*/  IADD3 R24, P1, PT, R22, UR4, RZ ;  /* 0x0000000416187c10 */ /* 0x004fc4000ff3e0ff */
[C---:B------:R-:W-:Y:S02]  /*0700*/  IADD3 R18, P3, PT, R22.reuse, UR6, RZ ;  /* 0x0000000616127c10 */ /* 0x040fe4000ff7e0ff */
[----:B---3--:R-:W-:Y:S02]  /*0710*/  IADD3 R22, P2, PT, R22, UR8, RZ ;  /* 0x0000000816167c10 */ /* 0x008fe4000ff5e0ff */
[----:B-1----:R-:W-:Y:S02]  /*0720*/  ISETP.GE.AND P0, PT, R0, R5, PT ;  /* 0x000000050000720c */ /* 0x002fe40003f06270 */
[C---:B------:R-:W-:Y:S02]  /*0730*/  IADD3.X R25, PT, PT, R4.reuse, UR5, RZ, P1, !PT ;  /* 0x0000000504197c10 */ /* 0x040fe40008ffe4ff */
[C---:B------:R-:W-:Y:S02]  /*0740*/  IADD3.X R19, PT, PT, R4.reuse, UR7, RZ, P3, !PT ;  /* 0x0000000704137c10 */ /* 0x040fe40009ffe4ff */
[----:B------:R-:W-:Y:S01]  /*0750*/  IADD3.X R23, PT, PT, R4, UR9, RZ, P2, !PT ;  /* 0x0000000904177c10 */ /* 0x000fe200097fe4ff */
[----:B------:R-:W-:-:S06]  /*0760*/  IMAD.MOV.U32 R4, RZ, RZ, RZ ;  /* 0x000000ffff047224 */ /* 0x000fcc00078e00ff */
[----:B------:R-:W-:Y:S05]  /*0770*/  @P0 BRA `(.L_x_9) ;  /* 0x0000000000e80947 */ /* 0x000fea0003800000 */
[----:B------:R-:W-:-:S05]  /*0780*/  VIADD R0, R29, 0x2 ;  /* 0x000000021d007836 */ /* 0x000fca0000000000 */
[----:B------:R-:W-:-:S13]  /*0790*/  ISETP.GE.AND P0, PT, R0, R5, PT ;  /* 0x000000050000720c */ /* 0x000fda0003f06270 */
[----:B------:R-:W-:Y:S05]  /*07a0*/  @!P0 BRA `(.L_x_10) ;  /* 0x0000000000688947 */ /* 0x000fea0003800000 */
[----:B0-----:R-:W-:Y:S02]  /*07b0*/  R2UR UR4, R16 ;  /* 0x00000000100472ca */ /* 0x001fe400000e0000 */
[----:B------:R-:W-:-:S13]  /*07c0*/  R2UR UR5, R17 ;  /* 0x00000000110572ca */ /* 0x000fda00000e0000 */
[----:B------:R-:W2:Y:S04]  /*07d0*/  LDG.E R0, desc[UR4][R22.64+0x4] ;  /* 0x0000040416007981 */ /* 0x000ea8000c1e1900 */
[----:B------:R-:W3:Y:S01]  /*07e0*/  LDG.E R5, desc[UR4][R24.64] ;  /* 0x0000000418057981 */ /* 0x000ee2000c1e1900 */
[----:B------:R-:W-:Y:S01]  /*07f0*/  BSSY.RECONVERGENT B3, `(.L_x_11) ;  /* 0x000000c000037945 */ /* 0x000fe20003800200 */
[----:B--2---:R-:W0:Y:S08]  /*0800*/  MUFU.RCP R7, R0 ;  /* 0x0000000000077308 */ /* 0x004e300000001000 */
[----:B---3--:R-:W1:Y:S01]  /*0810*/  FCHK P0, R5, R0 ;  /* 0x0000000005007302 */ /* 0x008e620000000000 */
        /* <DEDUP_REMOVED lines=9> */
.L_x_12:
[----:B------:R-:W-:Y:S05]  /*08b0*/  BSYNC.RECONVERGENT B3 ;  /* 0x0000000000037941 */ /* 0x000fea0003800200 */
.L_x_11:
[C---:B------:R-:W-:Y:S02]  /*08c0*/  R2UR UR4, R16.reuse ;  /* 0x00000000100472ca */ /* 0x040fe400000e0000 */
[C---:B------:R-:W-:Y:S02]  /*08d0*/  R2UR UR5, R17.reuse ;  /* 0x00000000110572ca */ /* 0x040fe400000e0000 */
[----:B------:R-:W-:Y:S02]  /*08e0*/  R2UR UR6, R16 ;  /* 0x00000000100672ca */ /* 0x000fe400000e0000 */
[----:B------:R-:W-:-:S09]  /*08f0*/  R2UR UR7, R17 ;  /* 0x00000000110772ca */ /* 0x000fd200000e0000 */
[----:B------:R-:W2:Y:S04]  /*0900*/  LDG.E R11, desc[UR4][R26.64+0x4] ;  /* 0x000004041a0b7981 */ /* 0x000ea8000c1e1900 */
[----:B------:R-:W3:Y:S01]  /*0910*/  LDG.E R5, desc[UR6][R18.64+0x4] ;  /* 0x0000040612057981 */ /* 0x000ee2000c1e1900 */
[-C--:B--2---:R-:W-:Y:S01]  /*0920*/  FMUL R11, R11, R4.reuse ;  /* 0x000000040b0b7220 */ /* 0x084fe20000400000 */
[----:B---3--:R-:W-:Y:S01]  /*0930*/  FMUL R4, R5, R4 ;  /* 0x0000000405047220 */ /* 0x008fe20000400000 */
[----:B------:R-:W-:Y:S06]  /*0940*/  BRA `(.L_x_9) ;  /* 0x0000000000747947 */ /* 0x000fec0003800000 */
.L_x_10:
        /* <DEDUP_REMOVED lines=16> */
.L_x_14:
[----:B------:R-:W-:Y:S05]  /*0a50*/  BSYNC.RECONVERGENT B3 ;  /* 0x0000000000037941 */ /* 0x000fea0003800200 */
.L_x_13:
[C---:B------:R-:W-:Y:S02]  /*0a60*/  R2UR UR4, R16.reuse ;  /* 0x00000000100472ca */ /* 0x040fe400000e0000 */
[C---:B------:R-:W-:Y:S02]  /*0a70*/  R2UR UR5, R17.reuse ;  /* 0x00000000110572ca */ /* 0x040fe400000e0000 */
[C---:B------:R-:W-:Y:S02]  /*0a80*/  R2UR UR6, R16.reuse ;  /* 0x00000000100672ca */ /* 0x040fe400000e0000 */
[C---:B------:R-:W-:Y:S02]  /*0a90*/  R2UR UR7, R17.reuse ;  /* 0x00000000110772ca */ /* 0x040fe400000e0000 */
[----:B------:R-:W-:Y:S02]  /*0aa0*/  R2UR UR8, R16 ;  /* 0x00000000100872ca */ /* 0x000fe400000e0000 */
[----:B------:R-:W-:-:S05]  /*0ab0*/  R2UR UR9, R17 ;  /* 0x00000000110972ca */ /* 0x000fca00000e0000 */
[----:B------:R-:W2:Y:S04]  /*0ac0*/  LDG.E R9, desc[UR4][R24.64+0x4] ;  /* 0x0000040418097981 */ /* 0x000ea8000c1e1900 */
[----:B------:R-:W3:Y:S04]  /*0ad0*/  LDG.E R11, desc[UR6][R26.64+0x4] ;  /* 0x000004061a0b7981 */ /* 0x000ee8000c1e1900 */
[----:B------:R-:W4:Y:S01]  /*0ae0*/  LDG.E R5, desc[UR8][R18.64+0x4] ;  /* 0x0000040812057981 */ /* 0x000f22000c1e1900 */
[-C--:B--2---:R-:W-:Y:S01]  /*0af0*/  FMUL R9, R9, -R4.reuse ;  /* 0x8000000409097220 */ /* 0x084fe20000400000 */
[-C--:B---3--:R-:W-:Y:S01]  /*0b00*/  FMUL R11, R11, R4.reuse ;  /* 0x000000040b0b7220 */ /* 0x088fe20000400000 */
[----:B----4-:R-:W-:-:S07]  /*0b10*/  FMUL R4, R5, R4 ;  /* 0x0000000405047220 */ /* 0x010fce0000400000 */
.L_x_9:
[----:B------:R-:W-:Y:S05]  /*0b20*/  BSYNC.RECONVERGENT B2 ;  /* 0x0000000000027941 */ /* 0x000fea0003800200 */
.L_x_8:
[C---:B0-----:R-:W-:Y:S02]  /*0b30*/  R2UR UR4, R16.reuse ;  /* 0x00000000100472ca */ /* 0x041fe400000e0000 */
[C---:B------:R-:W-:Y:S02]  /*0b40*/  R2UR UR5, R17.reuse ;  /* 0x00000000110572ca */ /* 0x040fe400000e0000 */
[----:B------:R-:W-:Y:S02]  /*0b50*/  R2UR UR6, R16 ;  /* 0x00000000100672ca */ /* 0x000fe400000e0000 */
[----:B------:R-:W-:-:S09]  /*0b60*/  R2UR UR7, R17 ;  /* 0x00000000110772ca */ /* 0x000fd200000e0000 */
[----:B------:R-:W2:Y:S04]  /*0b70*/  LDG.E R6, desc[UR4][R22.64] ;  /* 0x0000000416067981 */ /* 0x000ea8000c1e1900 */
[----:B------:R-:W3:Y:S01]  /*0b80*/  LDG.E R5, desc[UR6][R18.64] ;  /* 0x0000000612057981 */ /* 0x000ee2000c1e1900 */
[----:B------:R-:W-:Y:S05]  /*0b90*/  WARPSYNC.ALL ;  /* 0x0000000000007948 */ /* 0x000fea0003800000 */
[C---:B------:R-:W-:Y:S01]  /*0ba0*/  R2UR UR4, R16.reuse ;  /* 0x00000000100472ca */ /* 0x040fe200000e0000 */
[----:B------:R-:W-:Y:S01]  /*0bb0*/  IMAD.MOV.U32 R0, RZ, RZ, 0x1 ;  /* 0x00000001ff007424 */ /* 0x000fe200078e00ff */
[C---:B------:R-:W-:Y:S01]  /*0bc0*/  R2UR UR5, R17.reuse ;  /* 0x00000000110572ca */ /* 0x040fe200000e0000 */
[----:B------:R-:W-:Y:S01]  /*0bd0*/  BAR.SYNC.DEFER_BLOCKING 0x0 ;  /* 0x0000000000007b1d */ /* 0x000fe20000010000 */
[C---:B------:R-:W-:Y:S01]  /*0be0*/  R2UR UR6, R16.reuse ;  /* 0x00000000100672ca */ /* 0x040fe200000e0000 */
[----:B------:R-:W-:Y:S01]  /*0bf0*/  IMAD.MOV.U32 R28, RZ, RZ, 0x1 ;  /* 0x00000001ff1c7424 */ /* 0x000fe200078e00ff */
[----:B------:R-:W-:Y:S01]  /*0c00*/  R2UR UR7, R17 ;  /* 0x00000000110772ca */ /* 0x000fe200000e0000 */
[----:B------:R-:W-:Y:S01]  /*0c10*/  IMAD.MOV.U32 R7, RZ, RZ, R2 ;  /* 0x000000ffff077224 */ /* 0x000fe200078e0002 */
[----:B------:R-:W-:-:S02]  /*0c20*/  R2UR UR8, R16 ;  /* 0x00000000100872ca */ /* 0x000fc400000e0000 */
[C---:B------:R-:W-:Y:S01]  /*0c30*/  R2UR UR9, R17.reuse ;  /* 0x00000000110972ca */ /* 0x040fe200000e0000 */
[----:B------:R0:W-:Y:S01]  /*0c40*/  STL.64 [R1], R28 ;  /* 0x0000001c01007387 */ /* 0x0001e20000100a00 */
[----:B------:R-:W-:Y:S02]  /*0c50*/  R2UR UR10, R16 ;  /* 0x00000000100a72ca */ /* 0x000fe400000e0000 */
[----:B------:R-:W-:Y:S01]  /*0c60*/  R2UR UR11, R17 ;  /* 0x00000000110b72ca */ /* 0x000fe200000e0000 */
[----:B------:R0:W-:Y:S01]  /*0c70*/  STL [R1+0x8], R0 ;  /* 0x0000080001007387 */ /* 0x0001e20000100800 */
[----:B------:R-:W-:-:S04]  /*0c80*/  MOV R8, 0x0 ;  /* 0x0000000000087802 */ /* 0x000fc80000000f00 */
[----:B------:R0:W1:Y:S01]  /*0c90*/  LDC.64 R14, c[0x4][R8] ;  /* 0x01000000080e7b82 */ /* 0x0000620000000a00 */
[----:B------:R0:W-:Y:S01]  /*0ca0*/  STG.E desc[UR4][R26.64], R3 ;  /* 0x000000031a007986 */ /* 0x0001e2000c101904 */
[----:B------:R-:W4:Y:S01]  /*0cb0*/  LDCU.64 UR4, c[0x4][0x10] ;  /* 0x01000200ff0477ac */ /* 0x000f220008000a00 */
[----:B--2---:R-:W-:Y:S01]  /*0cc0*/  FADD R6, R6, -R13 ;  /* 0x8000000d06067221 */ /* 0x004fe20000000000 */
[----:B---3--:R-:W-:-:S03]  /*0cd0*/  FADD R5, R5, -R12 ;  /* 0x8000000c05057221 */ /* 0x008fc60000000000 */
[----:B------:R-:W-:Y:S01]  /*0ce0*/  FADD R11, R6, -R11 ;  /* 0x8000000b060b7221 */ /* 0x000fe20000000000 */
[----:B------:R-:W-:Y:S02]  /*0cf0*/  IMAD.MOV.U32 R6, RZ, RZ, R30 ;  /* 0x000000ffff067224 */ /* 0x000fe400078e001e */
[----:B------:R-:W-:Y:S01]  /*0d00*/  FADD R13, R5, -R4 ;  /* 0x80000004050d7221 */ /* 0x000fe20000000000 */
[----:B----4-:R-:W-:Y:S01]  /*0d10*/  IMAD.U32 R4, RZ, RZ, UR4 ;  /* 0x00000004ff047e24 */ /* 0x010fe2000f8e00ff */
[----:B------:R0:W-:Y:S01]  /*0d20*/  STG.E desc[UR6][R22.64], R11 ;  /* 0x0000000b16007986 */ /* 0x0001e2000c101906 */
[----:B------:R-:W-:-:S03]  /*0d30*/  IMAD.U32 R5, RZ, RZ, UR5 ;  /* 0x00000005ff057e24 */ /* 0x000fc6000f8e00ff */
[----:B------:R0:W-:Y:S04]  /*0d40*/  STG.E desc[UR8][R24.64], R9 ;  /* 0x0000000918007986 */ /* 0x0001e8000c101908 */
[----:B-1----:R0:W-:Y:S02]  /*0d50*/  STG.E desc[UR10][R18.64], R13 ;  /* 0x0000000d12007986 */ /* 0x0021e4000c10190a */
[----:B------:R-:W-:-:S07]  /*0d60*/  LEPC R20, `(.L_x_15) ;  /* 0x000000001014794e */ /* 0x000fce0000000000 */
[----:B0-----:R-:W-:Y:S05]  /*0d70*/  CALL.ABS.NOINC R14 ;  /* 0x000000000e007343 */ /* 0x001fea0003c00000 */
.L_x_15:
[----:B------:R-:W-:Y:S01]  /*0d80*/  ISETP.GE.AND P0, PT, R29, 0x2, PT ;  /* 0x000000021d00780c */ /* 0x000fe20003f06270 */
[----:B------:R-:W-:Y:S01]  /*0d90*/  BSSY.RECONVERGENT B2, `(.L_x_16) ;  /* 0x000004e000027945 */ /* 0x000fe20003800200 */
[----:B------:R-:W-:Y:S02]  /*0da0*/  IMAD.MOV.U32 R31, RZ, RZ, RZ ;  /* 0x000000ffff1f7224 */ /* 0x000fe400078e00ff */
[----:B------:R-:W-:Y:S02]  /*0db0*/  IMAD.MOV.U32 R9, RZ, RZ, RZ ;  /* 0x000000ffff097224 */ /* 0x000fe400078e00ff */
[----:B------:R-:W-:-:S07]  /*0dc0*/  IMAD.MOV.U32 R3, RZ, RZ, RZ ;  /* 0x000000ffff037224 */ /* 0x000fce00078e00ff */
[----:B------:R-:W-:Y:S05]  /*0dd0*/  @!P0 BRA `(.L_x_17) ;  /* 0x0000000400248947 */ /* 0x000fea0003800000 */
[----:B------:R-:W-:-:S13]  /*0de0*/  ISETP.GE.U32.AND P0, PT, R29, 0x4, PT ;  /* 0x000000041d00780c */ /* 0x000fda0003f06070 */
[----:B------:R-:W-:Y:S05]  /*0df0*/  @!P0 BRA `(.L_x_18) ;  /* 0x00000000009c8947 */ /* 0x000fea0003800000 */
[----:B------:R-:W0:Y:S01]  /*0e00*/  LDC.64 R6, c[0x0][0x388] ;  /* 0x0000e200ff067b82 */ /* 0x000e220000000a00 */
[----:B------:R-:W-:Y:S02]  /*0e10*/  R2UR UR4, R16 ;  /* 0x00000000100472ca */ /* 0x000fe400000e0000 */
[----:B------:R-:W-:Y:S02]  /*0e20*/  R2UR UR5, R17 ;  /* 0x00000000110572ca */ /* 0x000fe400000e0000 */
[----:B------:R-:W-:-:S11]  /*0e30*/  IADD3 R3, PT, PT, R29, -0x2, RZ ;  /* 0xfffffffe1d037810 */ /* 0x000fd60007ffe0ff */
[----:B------:R-:W2:Y:S01]  /*0e40*/  LDG.E R5, desc[UR4][R26.64] ;  /* 0x000000041a057981 */ /* 0x000ea2000c1e1900 */
[----:B0-----:R-:W-:-:S05]  /*0e50*/  IMAD.WIDE.U32 R6, R3, 0x4, R6 ;  /* 0x0000000403067825 */ /* 0x001fca00078e0006 */
        /* <DEDUP_REMOVED lines=13> */
.L_x_20:
[----:B------:R-:W-:Y:S05]  /*0f30*/  BSYNC.RECONVERGENT B3 ;  /* 0x0000000000037941 */ /* 0x000fea0003800200 */
.L_x_19:
        /* <DEDUP_REMOVED lines=17> */
[----:B--2---:R-:W-:Y:S01]  /*1050*/  FMUL R3, R11, R8 ;  /* 0x000000080b037220 */ /* 0x004fe20000400000 */
[----:B------:R-:W-:Y:S06]  /*1060*/  BRA `(.L_x_17) ;  /* 0x0000000000807947 */ /* 0x000fec0003800000 */
.L_x_18:
[----:B------:R-:W0:Y:S01]  /*1070*/  LDC.64 R4, c[0x0][0x388] ;  /* 0x0000e200ff047b82 */ /* 0x000e220000000a00 */
[----:B------:R-:W-:Y:S01]  /*1080*/  R2UR UR4, R16 ;  /* 0x00000000100472ca */ /* 0x000fe200000e0000 */
[----:B------:R-:W-:Y:S01]  /*1090*/  VIADD R3, R29, 0xfffffffe ;  /* 0xfffffffe1d037836 */ /* 0x000fe20000000000 */
[----:B------:R-:W-:-:S03]  /*10a0*/  R2UR UR5, R17 ;  /* 0x00000000110572ca */ /* 0x000fc600000e0000 */
[----:B0-----:R-:W-:-:S10]  /*10b0*/  IMAD.WIDE.U32 R6, R3, 0x4, R4 ;  /* 0x0000000403067825 */ /* 0x001fd400078e0004 */
[----:B------:R-:W2:Y:S04]  /*10c0*/  LDG.E R5, desc[UR4][R26.64] ;  /* 0x000000041a057981 */ /* 0x000ea8000c1e1900 */
        /* <DEDUP_REMOVED lines=13> */
.L_x_22:
[----:B------:R-:W-:Y:S05]  /*11a0*/  BSYNC.RECONVERGENT B3 ;  /* 0x0000000000037941 */ /* 0x000fea0003800200 */
.L_x_21:
[----:B------:R-:W0:Y:S01]  /*11b0*/  LDC.64 R4, c[0x0][0x390] ;  /* 0x0000e400ff047b82 */ /* 0x000e220000000a00 */
[C---:B------:R-:W-:Y:S02]  /*11c0*/  R2UR UR4, R16.reuse ;  /* 0x00000000100472ca */ /* 0x040fe400000e0000 */
[C---:B------:R-:W-:Y:S02]  /*11d0*/  R2UR UR5, R17.reuse ;  /* 0x00000000110572ca */ /* 0x040fe400000e0000 */
[----:B------:R-:W-:Y:S02]  /*11e0*/  R2UR UR6, R16 ;  /* 0x00000000100672ca */ /* 0x000fe400000e0000 */
[----:B------:R-:W-:Y:S01]  /*11f0*/  R2UR UR7, R17 ;  /* 0x00000000110772ca */ /* 0x000fe200000e0000 */
[----:B------:R-:W1:Y:S01]  /*1200*/  LDC.64 R6, c[0x0][0x398] ;  /* 0x0000e600ff067b82 */ /* 0x000e620000000a00 */
[----:B0-----:R-:W-:-:S07]  /*1210*/  IMAD.WIDE.U32 R4, R3, 0x4, R4 ;  /* 0x0000000403047825 */ /* 0x001fce00078e0004 */
[----:B------:R-:W2:Y:S01]  /*1220*/  LDG.E R5, desc[UR4][R4.64] ;  /* 0x0000000404057981 */ /* 0x000ea2000c1e1900 */
[----:B-1----:R-:W-:-:S06]  /*1230*/  IMAD.WIDE.U32 R6, R3, 0x4, R6 ;  /* 0x0000000403067825 */ /* 0x002fcc00078e0006 */
[----:B------:R-:W3:Y:S01]  /*1240*/  LDG.E R7, desc[UR6][R6.64] ;  /* 0x0000000606077981 */ /* 0x000ee2000c1e1900 */
[-C--:B--2---:R-:W-:Y:S01]  /*1250*/  FMUL R9, R5, R8.reuse ;  /* 0x0000000805097220 */ /* 0x084fe20000400000 */
[----:B---3--:R-:W-:-:S07]  /*1260*/  FMUL R3, R7, R8 ;  /* 0x0000000807037220 */ /* 0x008fce0000400000 */
.L_x_17:
[----:B------:R-:W-:Y:S05]  /*1270*/  BSYNC.RECONVERGENT B2 ;  /* 0x0000000000027941 */ /* 0x000fea0003800200 */
.L_x_16:
[----:B------:R-:W0:Y:S01]  /*1280*/  LDC R5, c[0x0][0x3ac] ;  /* 0x0000eb00ff057b82 */ /* 0x000e220000000800 */
[----:B------:R-:W-:Y:S01]  /*1290*/  VIADD R0, R29, 0x2 ;  /* 0x000000021d007836 */ /* 0x000fe20000000000 */
[----:B------:R-:W-:Y:S01]  /*12a0*/  BSSY.RECONVERGENT B2, `(.L_x_23) ;  /* 0x0000040000027945 */ /* 0x000fe20003800200 */
[----:B------:R-:W-:Y:S02]  /*12b0*/  IMAD.MOV.U32 R33, RZ, RZ, RZ ;  /* 0x000000ffff217224 */ /* 0x000fe400078e00ff */
[----:B------:R-:W-:Y:S02]  /*12c0*/  IMAD.MOV.U32 R6, RZ, RZ, RZ ;  /* 0x000000ffff067224 */ /* 0x000fe400078e00ff */
[----:B------:R-:W-:Y:S01]  /*12d0*/  IMAD.MOV.U32 R10, RZ, RZ, RZ ;  /* 0x000000ffff0a7224 */ /* 0x000fe200078e00ff */
[----:B0-----:R-:W-:-:S13]  /*12e0*/  ISETP.GE.AND P0, PT, R0, R5, PT ;  /* 0x000000050000720c */ /* 0x001fda0003f06270 */
[----:B------:R-:W-:Y:S05]  /*12f0*/  @P0 BRA `(.L_x_24) ;  /* 0x0000000000e80947 */ /* 0x000fea0003800000 */
[----:B------:R-:W-:-:S05]  /*1300*/  VIADD R0, R29, 0x4 ;  /* 0x000000041d007836 */ /* 0x000fca0000000000 */
[----:B------:R-:W-:-:S13]  /*1310*/  ISETP.GE.AND P0, PT, R0, R5, PT ;  /* 0x000000050000720c */ /* 0x000fda0003f06270 */
[----:B------:R-:W-:Y:S05]  /*1320*/  @!P0 BRA `(.L_x_25) ;  /* 0x0000000000688947 */ /* 0x000fea0003800000 */
[----:B------:R-:W-:Y:S02]  /*1330*/  R2UR UR4, R16 ;  /* 0x00000000100472ca */ /* 0x000fe400000e0000 */
        /* <DEDUP_REMOVED lines=15> */
.L_x_27:
[----:B------:R-:W-:Y:S05]  /*1430*/  BSYNC.RECONVERGENT B3 ;  /* 0x0000000000037941 */ /* 0x000fea0003800200 */
.L_x_26:
        /* <DEDUP_REMOVED lines=9> */
.L_x_25:
        /* <DEDUP_REMOVED lines=16> */
.L_x_29:
[----:B------:R-:W-:Y:S05]  /*15d0*/  BSYNC.RECONVERGENT B3 ;  /* 0x0000000000037941 */ /* 0x000fea0003800200 */
.L_x_28:
        /* <DEDUP_REMOVED lines=12> */
.L_x_24:
[----:B------:R-:W-:Y:S05]  /*16a0*/  BSYNC.RECONVERGENT B2 ;  /* 0x0000000000027941 */ /* 0x000fea0003800200 */
.L_x_23:
[C---:B------:R-:W-:Y:S02]  /*16b0*/  R2UR UR4, R16.reuse ;  /* 0x00000000100472ca */ /* 0x040fe400000e0000 */
[C---:B------:R-:W-:Y:S02]  /*16c0*/  R2UR UR5, R17.reuse ;  /* 0x00000000110572ca */ /* 0x040fe400000e0000 */
[----:B------:R-:W-:Y:S02]  /*16d0*/  R2UR UR6, R16 ;  /* 0x00000000100672ca */ /* 0x000fe400000e0000 */
[----:B------:R-:W-:-:S09]  /*16e0*/  R2UR UR7, R17 ;  /* 0x00000000110772ca */ /* 0x000fd200000e0000 */
[----:B------:R-:W2:Y:S04]  /*16f0*/  LDG.E R8, desc[UR4][R22.64] ;  /* 0x0000000416087981 */ /* 0x000ea8000c1e1900 */
[----:B------:R-:W3:Y:S01]  /*1700*/  LDG.E R12, desc[UR6][R18.64] ;  /* 0x00000006120c7981 */ /* 0x000ee2000c1e1900 */
[----:B------:R-:W-:Y:S05]  /*1710*/  WARPSYNC.ALL ;  /* 0x0000000000007948 */ /* 0x000fea0003800000 */
[----:B------:R-:W-:Y:S01]  /*1720*/  VIADD R0, R29, 0xfffffff8 ;  /* 0xfffffff81d007836 */ /* 0x000fe20000000000 */
[C---:B------:R-:W-:Y:S01]  /*1730*/  R2UR UR6, R16.reuse ;  /* 0x00000000100672ca */ /* 0x040fe200000e0000 */
[----:B------:R-:W0:Y:S01]  /*1740*/  LDCU.64 UR4, c[0x4][0x10] ;  /* 0x01000200ff0477ac */ /* 0x000e220008000a00 */
[C---:B------:R-:W-:Y:S01]  /*1750*/  R2UR UR7, R17.reuse ;  /* 0x00000000110772ca */ /* 0x040fe200000e0000 */
[----:B------:R-:W-:Y:S01]  /*1760*/  BAR.SYNC.DEFER_BLOCKING 0x0 ;  /* 0x0000000000007b1d */ /* 0x000fe20000010000 */
[C---:B------:R-:W-:Y:S01]  /*1770*/  R2UR UR8, R16.reuse ;  /* 0x00000000100872ca */ /* 0x040fe200000e0000 */
[----:B------:R-:W-:Y:S01]  /*1780*/  IMAD.MOV.U32 R4, RZ, RZ, 0x2 ;  /* 0x00000002ff047424 */ /* 0x000fe200078e00ff */
[C---:B------:R-:W-:Y:S01]  /*1790*/  R2UR UR9, R17.reuse ;  /* 0x00000000110972ca */ /* 0x040fe200000e0000 */
[----:B------:R-:W-:Y:S01]  /*17a0*/  IMAD.MOV.U32 R5, RZ, RZ, R29 ;  /* 0x000000ffff057224 */ /* 0x000fe200078e001d */
[----:B------:R-:W-:Y:S01]  /*17b0*/  R2UR UR10, R16 ;  /* 0x00000000100a72ca */ /* 0x000fe200000e0000 */
[----:B------:R-:W-:Y:S01]  /*17c0*/  IMAD.MOV.U32 R7, RZ, RZ, R2 ;  /* 0x000000ffff077224 */ /* 0x000fe200078e0002 */
[----:B------:R-:W-:-:S02]  /*17d0*/  R2UR UR11, R17 ;  /* 0x00000000110b72ca */ /* 0x000fc400000e0000 */
[----:B------:R-:W-:Y:S01]  /*17e0*/  ISETP.GE.U32.AND P0, PT, R0, -0x6, PT ;  /* 0xfffffffa0000780c */ /* 0x000fe20003f06070 */
[----:B------:R0:W-:Y:S01]  /*17f0*/  STL.64 [R1], R4 ;  /* 0x0000000401007387 */ /* 0x0001e20000100a00 */
[----:B------:R-:W-:Y:S02]  /*1800*/  LOP3.LUT R28, R29, 0xfffffffe, RZ, 0xc0, !PT ;  /* 0xfffffffe1d1c7812 */ /* 0x000fe400078ec0ff */
[----:B------:R-:W-:Y:S02]  /*1810*/  R2UR UR12, R16 ;  /* 0x00000000100c72ca */ /* 0x000fe400000e0000 */
[----:B------:R-:W-:Y:S02]  /*1820*/  R2UR UR13, R17 ;  /* 0x00000000110d72ca */ /* 0x000fe400000e0000 */
[----:B------:R-:W-:-:S04]  /*1830*/  ISETP.EQ.OR P1, PT, R28, 0x4, !P0 ;  /* 0x000000041c00780c */ /* 0x000fc80004722670 */
[----:B------:R-:W-:Y:S01]  /*1840*/  SEL R0, RZ, 0x1, !P1 ;  /* 0x00000001ff007807 */ /* 0x000fe20004800000 */
[----:B0-----:R-:W-:Y:S01]  /*1850*/  IMAD.U32 R4, RZ, RZ, UR4 ;  /* 0x00000004ff047e24 */ /* 0x001fe2000f8e00ff */
[----:B------:R-:W-:Y:S01]  /*1860*/  P2R R32, PR, RZ, 0x2 ;  /* 0x00000002ff207803 */ /* 0x000fe20000000000 */
[----:B------:R0:W-:Y:S01]  /*1870*/  STG.E desc[UR6][R26.64], R31 ;  /* 0x0000001f1a007986 */ /* 0x0001e2000c101906 */
[----:B------:R-:W-:-:S03]  /*1880*/  IMAD.U32 R5, RZ, RZ, UR5 ;  /* 0x00000005ff057e24 */ /* 0x000fc6000f8e00ff */
[----:B------:R0:W-:Y:S01]  /*1890*/  STL [R1+0x8], R0 ;  /* 0x0000080001007387 */ /* 0x0001e20000100800 */
[----:B--2---:R-:W-:Y:S01]  /*18a0*/  FADD R9, R8, -R9 ;  /* 0x8000000908097221 */ /* 0x004fe20000000000 */
[----:B------:R-:W-:Y:S01]  /*18b0*/  MOV R8, 0x0 ;  /* 0x0000000000087802 */ /* 0x000fe20000000f00 */
[----:B---3--:R-:W-:Y:S02]  /*18c0*/  FADD R3, R12, -R3 ;  /* 0x800000030c037221 */ /* 0x008fe40000000000 */
[----:B------:R-:W-:Y:S01]  /*18d0*/  FADD R37, R9, -R6 ;  /* 0x8000000609257221 */ /* 0x000fe20000000000 */
[----:B------:R-:W-:Y:S02]  /*18e0*/  IMAD.MOV.U32 R6, RZ, RZ, R30 ;  /* 0x000000ffff067224 */ /* 0x000fe400078e001e */
[----:B------:R-:W1:Y:S01]  /*18f0*/  LDC.64 R8, c[0x4][R8] ;  /* 0x0100000008087b82 */ /* 0x000e620000000a00 */
[----:B------:R-:W-:Y:S01]  /*1900*/  FADD R35, R3, -R10 ;  /* 0x8000000a03237221 */ /* 0x000fe20000000000 */
[----:B------:R0:W-:Y:S04]  /*1910*/  STG.E desc[UR8][R22.64], R37 ;  /* 0x0000002516007986 */ /* 0x0001e8000c101908 */
[----:B------:R0:W-:Y:S04]  /*1920*/  STG.E desc[UR10][R24.64], R33 ;  /* 0x0000002118007986 */ /* 0x0001e8000c10190a */
[----:B------:R0:W-:Y:S02]  /*1930*/  STG.E desc[UR12][R18.64], R35 ;  /* 0x0000002312007986 */ /* 0x0001e4000c10190c */
[----:B------:R-:W-:-:S07]  /*1940*/  LEPC R20, `(.L_x_30) ;  /* 0x000000001014794e */ /* 0x000fce0000000000 */
[----:B01----:R-:W-:Y:S05]  /*1950*/  CALL.ABS.NOINC R8 ;  /* 0x0000000008007343 */ /* 0x003fea0003c00000 */
.L_x_30:
[----:B------:R-:W-:Y:S01]  /*1960*/  ISETP.NE.AND P6, PT, R32, RZ, PT ;  /* 0x000000ff2000720c */ /* 0x000fe20003fc5270 */
[----:B------:R-:W-:-:S12]  /*1970*/  IMAD.MOV.U32 R0, RZ, RZ, 0x4 ;  /* 0x00000004ff007424 */ /* 0x000fd800078e00ff */
[----:B------:R-:W-:Y:S05]  /*1980*/  @!P6 BRA `(.L_x_31) ;  /* 0x000000080078e947 */ /* 0x000fea0003800000 */
[----:B------:R-:W-:Y:S01]  /*1990*/  ISETP.GE.AND P0, PT, R29, 0x4, PT ;  /* 0x000000041d00780c */ /* 0x000fe20003f06270 */
[----:B------:R-:W-:Y:S01]  /*19a0*/  BSSY.RECONVERGENT B2, `(.L_x_32) ;  /* 0x000004e000027945 */ /* 0x000fe20003800200 */
[----:B------:R-:W-:Y:S01]  /*19b0*/  CS2R R2, SRZ ;  /* 0x0000000000027805 */ /* 0x000fe2000001ff00 */
[----:B------:R-:W-:-:S10]  /*19c0*/  IMAD.MOV.U32 R31, RZ, RZ, RZ ;  /* 0x000000ffff1f7224 */ /* 0x000fd400078e00ff */
        /* <DEDUP_REMOVED lines=22> */
.L_x_36:
[----:B------:R-:W-:Y:S05]  /*1b30*/  BSYNC.RECONVERGENT B3 ;  /* 0x0000000000037941 */ /* 0x000fea0003800200 */
.L_x_35:
        /* <DEDUP_REMOVED lines=19> */
.L_x_34:
        /* <DEDUP_REMOVED lines=19> */
.L_x_38:
[----:B------:R-:W-:Y:S05]  /*1da0*/  BSYNC.RECONVERGENT B3 ;  /* 0x0000000000037941 */ /* 0x000fea0003800200 */
.L_x_37:
        /* <DEDUP_REMOVED lines=10> */
[----:B------:R-:W-:Y:S02]  /*1e50*/  IMAD.MOV.U32 R31, RZ, RZ, RZ ;  /* 0x000000ffff1f7224 */ /* 0x000fe400078e00ff */
[-C--:B--2---:R-:W-:Y:S01]  /*1e60*/  FMUL R2, R4, R3.reuse ;  /* 0x0000000304027220 */ /* 0x084fe20000400000 */
[----:B---3--:R-:W-:-:S07]  /*1e70*/  FMUL R3, R6, R3 ;  /* 0x0000000306037220 */ /* 0x008fce0000400000 */
.L_x_33:
[----:B------:R-:W-:Y:S05]  /*1e80*/  BSYNC.RECONVERGENT B2 ;  /* 0x0000000000027941 */ /* 0x000fea0003800200 */
.L_x_32:
        /* <DEDUP_REMOVED lines=27> */
.L_x_43:
[----:B------:R-:W-:Y:S05]  /*2040*/  BSYNC.RECONVERGENT B3 ;  /* 0x0000000000037941 */ /* 0x000fea0003800200 */
.L_x_42:
        /* <DEDUP_REMOVED lines=9> */
.L_x_41:
        /* <DEDUP_REMOVED lines=16> */
.L_x_45:
[----:B------:R-:W-:Y:S05]  /*21e0*/  BSYNC.RECONVERGENT B3 ;  /* 0x0000000000037941 */ /* 0x000fea0003800200 */
.L_x_44:
        /* <DEDUP_REMOVED lines=12> */
.L_x_40:
[----:B------:R-:W-:Y:S05]  /*22b0*/  BSYNC.RECONVERGENT B2 ;  /* 0x0000000000027941 */ /* 0x000fea0003800200 */
.L_x_39:
[C---:B------:R-:W-:Y:S02]  /*22c0*/  R2UR UR4, R16.reuse ;  /* 0x00000000100472ca */ /* 0x040fe400000e0000 */
[C---:B------:R-:W-:Y:S02]  /*22d0*/  R2UR UR5, R17.reuse ;  /* 0x00000000110572ca */ /* 0x040fe400000e0000 */
[----:B------:R-:W-:Y:S02]  /*22e0*/  R2UR UR6, R16 ;  /* 0x00000000100672ca */ /* 0x000fe400000e0000 */
[----:B------:R-:W-:-:S09]  /*22f0*/  R2UR UR7, R17 ;  /* 0x00000000110772ca */ /* 0x000fd200000e0000 */
[----:B------:R-:W2:Y:S04]  /*2300*/  LDG.E R5, desc[UR4][R22.64] ;  /* 0x0000000416057981 */ /* 0x000ea8000c1e1900 */
[----:B------:R-:W3:Y:S01]  /*2310*/  LDG.E R0, desc[UR6][R18.64] ;  /* 0x0000000612007981 */ /* 0x000ee2000c1e1900 */
[----:B--2---:R-:W-:Y:S01]  /*2320*/  FADD R2, R5, -R2 ;  /* 0x8000000205027221 */ /* 0x004fe20000000000 */
[----:B---3--:R-:W-:Y:S01]  /*2330*/  FADD R4, R0, -R3 ;  /* 0x8000000300047221 */ /* 0x008fe20000000000 */
[----:B------:R-:W-:Y:S02]  /*2340*/  IMAD.MOV.U32 R0, RZ, RZ, 0x8 ;  /* 0x00000008ff007424 */ /* 0x000fe400078e00ff */
[----:B------:R-:W-:Y:S01]  /*2350*/  FADD R37, R2, -R37 ;  /* 0x8000002502257221 */ /* 0x000fe20000000000 */
[----:B------:R-:W-:-:S07]  /*2360*/  FADD R35, R4, -R35 ;  /* 0x8000002304237221 */ /* 0x000fce0000000000 */
.L_x_31:
[----:B------:R-:W-:Y:S05]  /*2370*/  WARPSYNC.ALL ;  /* 0x0000000000007948 */ /* 0x000fea0003800000 */
[----:B------:R-:W-:Y:S01]  /*2380*/  BAR.SYNC.DEFER_BLOCKING 0x0 ;  /* 0x0000000000007b1d */ /* 0x000fe20000010000 */
[C---:B------:R-:W-:Y:S02]  /*2390*/  R2UR UR4, R16.reuse ;  /* 0x00000000100472ca */ /* 0x040fe400000e0000 */
[----:B------:R-:W-:Y:S02]  /*23a0*/  R2UR UR5, R17 ;  /* 0x00000000110572ca */ /* 0x000fe400000e0000 */
[----:B------:R-:W-:-:S02]  /*23b0*/  R2UR UR6, R16 ;  /* 0x00000000100672ca */ /* 0x000fc400000e0000 */
[C---:B------:R-:W-:Y:S02]  /*23c0*/  R2UR UR7, R17.reuse ;  /* 0x00000000110772ca */ /* 0x040fe400000e0000 */
[C---:B------:R-:W-:Y:S02]  /*23d0*/  R2UR UR8, R16.reuse ;  /* 0x00000000100872ca */ /* 0x040fe400000e0000 */
[C---:B------:R-:W-:Y:S02]  /*23e0*/  R2UR UR9, R17.reuse ;  /* 0x00000000110972ca */ /* 0x040fe400000e0000 */
[----:B------:R-:W-:Y:S02]  /*23f0*/  R2UR UR10, R16 ;  /* 0x00000000100a72ca */ /* 0x000fe400000e0000 */
[----:B------:R-:W-:Y:S02]  /*2400*/  R2UR UR11, R17 ;  /* 0x00000000110b72ca */ /* 0x000fe400000e0000 */
[----:B------:R-:W-:Y:S01]  /*2410*/  ISETP.NE.AND P0, PT, R28, 0x4, PT ;  /* 0x000000041c00780c */ /* 0x000fe20003f05270 */
[----:B------:R0:W-:Y:S04]  /*2420*/  STG.E desc[UR4][R26.64], R31 ;  /* 0x0000001f1a007986 */ /* 0x0001e8000c101904 */
[----:B------:R0:W-:Y:S04]  /*2430*/  STG.E desc[UR6][R22.64], R37 ;  /* 0x0000002516007986 */ /* 0x0001e8000c101906 */
[----:B------:R0:W-:Y:S04]  /*2440*/  STG.E desc[UR8][R24.64], R33 ;  /* 0x0000002118007986 */ /* 0x0001e8000c101908 */
[----:B------:R0:W-:Y:S01]  /*2450*/  STG.E desc[UR10][R18.64], R35 ;  /* 0x0000002312007986 */ /* 0x0001e2000c10190a */
[----:B------:R-:W-:Y:S05]  /*2460*/  @P0 BRA `(.L_x_46) ;  /* 0x0000000000640947 */ /* 0x000fea0003800000 */
[----:B------:R-:W1:Y:S01]  /*2470*/  LDC.64 R2, c[0x0][0x388] ;  /* 0x0000e200ff027b82 */ /* 0x000e620000000a00 */
[----:B------:R-:W-:Y:S02]  /*2480*/  R2UR UR4, R16 ;  /* 0x00000000100472ca */ /* 0x000fe400000e0000 */
[----:B------:R-:W-:Y:S01]  /*2490*/  R2UR UR5, R17 ;  /* 0x00000000110572ca */ /* 0x000fe200000e0000 */
[----:B-1----:R-:W-:-:S12]  /*24a0*/  IMAD.WIDE.U32 R2, R29, 0x4, R2 ;  /* 0x000000041d027825 */ /* 0x002fd800078e0002 */
[----:B------:R-:W2:Y:S01]  /*24b0*/  LDG.E R2, desc[UR4][R2.64] ;  /* 0x0000000402027981 */ /* 0x000ea2000c1e1900 */
[----:B------:R-:W-:Y:S01]  /*24c0*/  BSSY.RECONVERGENT B2, `(.L_x_47) ;  /* 0x000000d000027945 */ /* 0x000fe20003800200 */
[----:B--2---:R-:W1:Y:S08]  /*24d0*/  MUFU.RCP R5, R2 ;  /* 0x0000000200057308 */ /* 0x004e700000001000 */
[----:B------:R-:W2:Y:S01]  /*24e0*/  FCHK P0, R35, R2 ;  /* 0x0000000223007302 */ /* 0x000ea20000000000 */
[----:B-1----:R-:W-:-:S04]  /*24f0*/  FFMA R0, -R2, R5, 1 ;  /* 0x3f80000002007423 */ /* 0x002fc80000000105 */
[----:B------:R-:W-:-:S04]  /*2500*/  FFMA R0, R5, R0, R5 ;  /* 0x0000000005007223 */ /* 0x000fc80000000005 */
[----:B------:R-:W-:-:S04]  /*2510*/  FFMA R5, R0, R35, RZ ;  /* 0x0000002300057223 */ /* 0x000fc800000000ff */
[----:B------:R-:W-:-:S04]  /*2520*/  FFMA R4, -R2, R5, R35 ;  /* 0x0000000502047223 */ /* 0x000fc80000000123 */
[----:B------:R-:W-:Y:S01]  /*2530*/  FFMA R0, R0, R4, R5 ;  /* 0x0000000400007223 */ /* 0x000fe20000000005 */
[----:B--2---:R-:W-:Y:S06]  /*2540*/  @!P0 BRA `(.L_x_48) ;  /* 0x0000000000108947 */ /* 0x004fec0003800000 */
[----:B------:R-:W-:Y:S01]  /*2550*/  IMAD.MOV.U32 R5, RZ, RZ, R35 ;  /* 0x000000ffff057224 */ /* 0x000fe200078e0023 */
[----:B------:R-:W-:Y:S01]  /*2560*/  MOV R4, 0x2590 ;  /* 0x0000259000047802 */ /* 0x000fe20000000f00 */
[----:B------:R-:W-:-:S07]  /*2570*/  IMAD.MOV.U32 R0, RZ, RZ, R2 ;  /* 0x000000ffff007224 */ /* 0x000fce00078e0002 */
[----:B0-----:R-:W-:Y:S05]  /*2580*/  CALL.REL.NOINC `($__internal_0_$__cuda_sm3x_div_rn_noftz_f32_slowpath) ;  /* 0x0000000400a87944 */ /* 0x001fea0003c00000 */
.L_x_48:
[----:B------:R-:W-:Y:S05]  /*2590*/  BSYNC.RECONVERGENT B2 ;  /* 0x0000000000027941 */ /* 0x000fea0003800200 */
.L_x_47:
[----:B------:R-:W1:Y:S01]  /*25a0*/  LDC.64 R2, c[0x0][0x3a0] ;  /* 0x0000e800ff027b82 */ /* 0x000e620000000a00 */
[----:B------:R-:W-:Y:S02]  /*25b0*/  R2UR UR4, R16 ;  /* 0x00000000100472ca */ /* 0x000fe400000e0000 */
[----:B------:R-:W-:Y:S01]  /*25c0*/  R2UR UR5, R17 ;  /* 0x00000000110572ca */ /* 0x000fe200000e0000 */
[----:B-1----:R-:W-:-:S12]  /*25d0*/  IMAD.WIDE.U32 R2, R29, 0x4, R2 ;  /* 0x000000041d027825 */ /* 0x002fd800078e0002 */
[----:B------:R-:W-:Y:S01]  /*25e0*/  STG.E desc[UR4][R2.64], R0 ;  /* 0x0000000002007986 */ /* 0x000fe2000c101904 */
[----:B------:R-:W-:Y:S05]  /*25f0*/  EXIT ;  /* 0x000000000000794d */ /* 0x000fea0003800000 */
.L_x_46:
[----:B------:R-:W-:-:S13]  /*2600*/  ISETP.GT.AND P0, PT, R29, 0x4, PT ;  /* 0x000000041d00780c */ /* 0x000fda0003f04270 */
[----:B------:R-:W-:Y:S05]  /*2610*/  @P0 BRA `(.L_x_49) ;  /* 0x0000000000bc0947 */ /* 0x000fea0003800000 */
[----:B------:R-:W-:Y:S01]  /*2620*/  IMAD.SHL.U32 R7, R0, 0x4, RZ ;  /* 0x0000000400077824 */ /* 0x000fe200078e00ff */
[C---:B------:R-:W-:Y:S02]  /*2630*/  R2UR UR6, R16.reuse ;  /* 0x00000000100672ca */ /* 0x040fe400000e0000 */
[C---:B------:R-:W-:Y:S02]  /*2640*/  R2UR UR7, R17.reuse ;  /* 0x00000000110772ca */ /* 0x040fe400000e0000 */
[----:B------:R-:W-:Y:S02]  /*2650*/  R2UR UR8, R16 ;  /* 0x00000000100872ca */ /* 0x000fe400000e0000 */
[----:B------:R-:W-:Y:S02]  /*2660*/  R2UR UR9, R17 ;  /* 0x00000000110972ca */ /* 0x000fe400000e0000 */
[----:B------:R-:W-:Y:S02]  /*2670*/  IADD3 R2, P0, PT, R26, R7, RZ ;  /* 0x000000071a027210 */ /* 0x000fe40007f1e0ff */
[----:B------:R-:W-:-:S02]  /*2680*/  R2UR UR4, R16 ;  /* 0x00000000100472ca */ /* 0x000fc400000e0000 */
[C---:B------:R-:W-:Y:S01]  /*2690*/  R2UR UR5, R17.reuse ;  /* 0x00000000110572ca */ /* 0x040fe200000e0000 */
[----:B------:R-:W-:Y:S01]  /*26a0*/  IMAD.X R3, RZ, RZ, R27, P0 ;  /* 0x000000ffff037224 */ /* 0x000fe200000e061b */
[----:B------:R-:W-:Y:S01]  /*26b0*/  R2UR UR10, R16 ;  /* 0x00000000100a72ca */ /* 0x000fe200000e0000 */
[----:B0-----:R-:W2:Y:S01]  /*26c0*/  LDG.E R24, desc[UR6][R24.64] ;  /* 0x0000000618187981 */ /* 0x001ea2000c1e1900 */
[----:B------:R-:W-:Y:S02]  /*26d0*/  R2UR UR11, R17 ;  /* 0x00000000110b72ca */ /* 0x000fe400000e0000 */
[----:B------:R-:W-:Y:S01]  /*26e0*/  IADD3 R4, P0, PT, R7, R22, RZ ;  /* 0x0000001607047210 */ /* 0x000fe20007f1e0ff */
[----:B------:R-:W2:Y:S04]  /*26f0*/  LDG.E R3, desc[UR8][R2.64] ;  /* 0x0000000802037981 */ /* 0x000ea8000c1e1900 */
[----:B------:R-:W-:-:S02]  /*2700*/  IMAD.X R5, RZ, RZ, R23, P0 ;  /* 0x000000ffff057224 */ /* 0x000fc400000e0617 */
[----:B------:R-:W3:Y:S04]  /*2710*/  LDG.E R22, desc[UR4][R22.64] ;  /* 0x0000000416167981 */ /* 0x000ee8000c1e1900 */
[----:B------:R-:W3:Y:S01]  /*2720*/  LDG.E R5, desc[UR10][R4.64] ;  /* 0x0000000a04057981 */ /* 0x000ee2000c1e1900 */
[----:B--2---:R-:W-:-:S04]  /*2730*/  FMUL R9, R24, R3 ;  /* 0x0000000318097220 */ /* 0x004fc80000400000 */
[----:B---3--:R-:W-:-:S05]  /*2740*/  FFMA R8, R22, R5, -R9 ;  /* 0x0000000516087223 */ /* 0x008fca0000000809 */
[----:B------:R-:W-:-:S13]  /*2750*/  FSETP.NEU.AND P0, PT, R8, RZ, PT ;  /* 0x000000ff0800720b */ /* 0x000fda0003f0d000 */
[----:B------:R-:W-:Y:S05]  /*2760*/  @!P0 EXIT ;  /* 0x000000000000894d */ /* 0x000fea0003800000 */
[----:B------:R-:W-:Y:S02]  /*2770*/  R2UR UR4, R16 ;  /* 0x00000000100472ca */ /* 0x000fe400000e0000 */
[----:B------:R-:W-:Y:S02]  /*2780*/  R2UR UR5, R17 ;  /* 0x00000000110572ca */ /* 0x000fe400000e0000 */
[----:B------:R-:W-:Y:S01]  /*2790*/  IADD3 R6, P0, PT, R7, R18, RZ ;  /* 0x0000001207067210 */ /* 0x000fe20007f1e0ff */
[----:B------:R-:W0:Y:S01]  /*27a0*/  MUFU.RCP R0, R8 ;  /* 0x0000000800007308 */ /* 0x000e220000001000 */
[----:B------:R-:W1:Y:S03]  /*27b0*/  LDC.64 R2, c[0x0][0x3a0] ;  /* 0x0000e800ff027b82 */ /* 0x000e660000000a00 */
[----:B------:R-:W-:-:S06]  /*27c0*/  IMAD.X R7, RZ, RZ, R19, P0 ;  /* 0x000000ffff077224 */ /* 0x000fcc00000e0613 */
[----:B------:R-:W2:Y:S01]  /*27d0*/  LDG.E R7, desc[UR4][R6.64] ;  /* 0x0000000406077981 */ /* 0x000ea2000c1e1900 */
[----:B------:R-:W-:Y:S01]  /*27e0*/  BSSY.RECONVERGENT B2, `(.L_x_50) ;  /* 0x000000e000027945 */ /* 0x000fe20003800200 */
[----:B0-----:R-:W-:-:S04]  /*27f0*/  FFMA R9, -R8, R0, 1 ;  /* 0x3f80000008097423 */ /* 0x001fc80000000100 */
[----:B------:R-:W-:Y:S01]  /*2800*/  FFMA R0, R0, R9, R0 ;  /* 0x0000000900007223 */ /* 0x000fe20000000000 */
[----:B-1----:R-:W-:-:S04]  /*2810*/  IMAD.WIDE R2, R29, 0x4, R2 ;  /* 0x000000041d027825 */ /* 0x002fc800078e0202 */
[----:B--2---:R-:W-:-:S04]  /*2820*/  FMUL R24, R24, R7 ;  /* 0x0000000718187220 */ /* 0x004fc80000400000 */
[----:B------:R-:W-:-:S04]  /*2830*/  FFMA R5, R5, R35, -R24 ;  /* 0x0000002305057223 */ /* 0x000fc80000000818 */
[----:B------:R-:W0:Y:S01]  /*2840*/  FCHK P0, R5, R8 ;  /* 0x0000000805007302 */ /* 0x000e220000000000 */
[----:B------:R-:W-:-:S04]  /*2850*/  FFMA R9, R5, R0, RZ ;  /* 0x0000000005097223 */ /* 0x000fc800000000ff */
[----:B------:R-:W-:-:S04]  /*2860*/  FFMA R4, -R8, R9, R5 ;  /* 0x0000000908047223 */ /* 0x000fc80000000105 */
[----:B------:R-:W-:Y:S01]  /*2870*/  FFMA R0, R0, R4, R9 ;  /* 0x0000000400007223 */ /* 0x000fe20000000009 */
[----:B0-----:R-:W-:Y:S06]  /*2880*/  @!P0 BRA `(.L_x_51) ;  /* 0x00000000000c8947 */ /* 0x001fec0003800000 */
[----:B------:R-:W-:Y:S01]  /*2890*/  IMAD.MOV.U32 R0, RZ, RZ, R8 ;  /* 0x000000ffff007224 */ /* 0x000fe200078e0008 */
[----:B------:R-:W-:-:S07]  /*28a0*/  MOV R4, 0x28c0 ;  /* 0x000028c000047802 */ /* 0x000fce0000000f00 */
[----:B------:R-:W-:Y:S05]  /*28b0*/  CALL.REL.NOINC `($__internal_0_$__cuda_sm3x_div_rn_noftz_f32_slowpath) ;  /* 0x0000000000dc7944 */ /* 0x000fea0003c00000 */
.L_x_51:
[----:B------:R-:W-:Y:S05]  /*28c0*/  BSYNC.RECONVERGENT B2 ;  /* 0x0000000000027941 */ /* 0x000fea0003800200 */
.L_x_50:
[----:B------:R-:W-:Y:S02]  /*28d0*/  R2UR UR4, R16 ;  /* 0x00000000100472ca */ /* 0x000fe400000e0000 */
[----:B------:R-:W-:-:S13]  /*28e0*/  R2UR UR5, R17 ;  /* 0x00000000110572ca */ /* 0x000fda00000e0000 */
[----:B------:R-:W-:Y:S01]  /*28f0*/  STG.E desc[UR4][R2.64], R0 ;  /* 0x0000000002007986 */ /* 0x000fe2000c101904 */
[----:B------:R-:W-:Y:S05]  /*2900*/  EXIT ;  /* 0x000000000000794d */ /* 0x000fea0003800000 */
.L_x_49:
[----:B------:R-:W1:Y:S01]  /*2910*/  LDC.64 R4, c[0x0][0x390] ;  /* 0x0000e400ff047b82 */ /* 0x000e620000000a00 */
[C---:B------:R-:W-:Y:S02]  /*2920*/  R2UR UR6, R16.reuse ;  /* 0x00000000100672ca */ /* 0x040fe400000e0000 */
[C---:B------:R-:W-:Y:S02]  /*2930*/  R2UR UR7, R17.reuse ;  /* 0x00000000110772ca */ /* 0x040fe400000e0000 */
[C---:B------:R-:W-:Y:S02]  /*2940*/  R2UR UR8, R16.reuse ;  /* 0x00000000100872ca */ /* 0x040fe400000e0000 */
[----:B------:R-:W-:Y:S01]  /*2950*/  R2UR UR9, R17 ;  /* 0x00000000110972ca */ /* 0x000fe200000e0000 */
[----:B------:R-:W2:Y:S01]  /*2960*/  LDC.64 R6, c[0x0][0x380] ;  /* 0x0000e000ff067b82 */ /* 0x000ea20000000a00 */
[----:B------:R-:W-:Y:S02]  /*2970*/  IADD3 R13, PT, PT, R29, -R0, RZ ;  /* 0x800000001d0d7210 */ /* 0x000fe40007ffe0ff */
[----:B------:R-:W-:-:S02]  /*2980*/  R2UR UR4, R16 ;  /* 0x00000000100472ca */ /* 0x000fc400000e0000 */
[C---:B------:R-:W-:Y:S02]  /*2990*/  R2UR UR5, R17.reuse ;  /* 0x00000000110572ca */ /* 0x040fe400000e0000 */
[----:B------:R-:W-:Y:S01]  /*29a0*/  R2UR UR10, R16 ;  /* 0x00000000100a72ca */ /* 0x000fe200000e0000 */
[----:B------:R-:W3:Y:S01]  /*29b0*/  LDC.64 R8, c[0x0][0x388] ;  /* 0x0000e200ff087b82 */ /* 0x000ee20000000a00 */
[----:B------:R-:W-:Y:S01]  /*29c0*/  R2UR UR11, R17 ;  /* 0x00000000110b72ca */ /* 0x000fe200000e0000 */
[----:B-1----:R-:W-:-:S06]  /*29d0*/  IMAD.WIDE R4, R13, 0x4, R4 ;  /* 0x000000040d047825 */ /* 0x002fcc00078e0204 */
[----:B------:R-:W4:Y:S01]  /*29e0*/  LDG.E R4, desc[UR6][R4.64] ;  /* 0x0000000604047981 */ /* 0x000f22000c1e1900 */
[----:B--2---:R-:W-:-:S05]  /*29f0*/  IMAD.WIDE.U32 R6, R29, 0x4, R6 ;  /* 0x000000041d067825 */ /* 0x004fca00078e0006 */
[----:B------:R-:W4:Y:S01]  /*2a00*/  LDG.E R15, desc[UR8][R6.64] ;  /* 0x00000008060f7981 */ /* 0x000f22000c1e1900 */
[----:B---3--:R-:W-:-:S04]  /*2a10*/  IMAD.WIDE.U32 R10, R29, 0x4, R8 ;  /* 0x000000041d0a7825 */ /* 0x008fc800078e0008 */
[----:B------:R-:W-:Y:S02]  /*2a20*/  IMAD.WIDE R2, R13, 0x4, R8 ;  /* 0x000000040d027825 */ /* 0x000fe400078e0208 */
[----:B------:R-:W2:Y:S04]  /*2a30*/  LDG.E R10, desc[UR10][R10.64] ;  /* 0x0000000a0a0a7981 */ /* 0x000ea8000c1e1900 */
[----:B------:R-:W2:Y:S01]  /*2a40*/  LDG.E R12, desc[UR4][R2.64] ;  /* 0x00000004020c7981 */ /* 0x000ea2000c1e1900 */
[----:B----4-:R-:W-:-:S04]  /*2a50*/  FMUL R9, R4, R15 ;  /* 0x0000000f04097220 */ /* 0x010fc80000400000 */
[----:B--2---:R-:W-:Y:S02]  /*2a60*/  FFMA R14, R12, R10, -R9 ;  /* 0x0000000a0c0e7223 */ /* 0x004fe40000000809 */
[----:B------:R-:W1:Y:S03]  /*2a70*/  LDC.64 R8, c[0x0][0x398] ;  /* 0x0000e600ff087b82 */ /* 0x000e660000000a00 */
[----:B------:R-:W-:-:S13]  /*2a80*/  FSETP.NEU.AND P0, PT, R14, RZ, PT ;  /* 0x000000ff0e00720b */ /* 0x000fda0003f0d000 */
[----:B------:R-:W-:Y:S05]  /*2a90*/  @!P0 EXIT ;  /* 0x000000000000894d */ /* 0x000fea0003800000 */
[----:B------:R-:W-:Y:S01]  /*2aa0*/  R2UR UR4, R16 ;  /* 0x00000000100472ca */ /* 0x000fe200000e0000 */
[----:B-1----:R-:W-:Y:S01]  /*2ab0*/  IMAD.WIDE R6, R13, 0x4, R8 ;  /* 0x000000040d067825 */ /* 0x002fe200078e0208 */
[----:B------:R-:W-:Y:S01]  /*2ac0*/  R2UR UR5, R17 ;  /* 0x00000000110572ca */ /* 0x000fe200000e0000 */
[----:B------:R-:W1:Y:S01]  /*2ad0*/  MUFU.RCP R4, R14 ;  /* 0x0000000e00047308 */ /* 0x000e620000001000 */
[----:B------:R-:W2:Y:S11]  /*2ae0*/  LDC.64 R2, c[0x0][0x3a0] ;  /* 0x0000e800ff027b82 */ /* 0x000eb60000000a00 */
[----:B------:R-:W3:Y:S01]  /*2af0*/  LDG.E R6, desc[UR4][R6.64] ;  /* 0x0000000406067981 */ /* 0x000ee2000c1e1900 */
[----:B------:R-:W-:Y:S01]  /*2b00*/  BSSY.RECONVERGENT B2, `(.L_x_52) ;  /* 0x000000e000027945 */ /* 0x000fe20003800200 */
[----:B-1----:R-:W-:-:S04]  /*2b10*/  FFMA R9, -R14, R4, 1 ;  /* 0x3f8000000e097423 */ /* 0x002fc80000000104 */
[----:B------:R-:W-:Y:S01]  /*2b20*/  FFMA R4, R4, R9, R4 ;  /* 0x0000000904047223 */ /* 0x000fe20000000004 */
[----:B--2---:R-:W-:-:S04]  /*2b30*/  IMAD.WIDE.U32 R2, R29, 0x4, R2 ;  /* 0x000000041d027825 */ /* 0x004fc800078e0002 */
[----:B---3--:R-:W-:-:S04]  /*2b40*/  FMUL R0, R15, R6 ;  /* 0x000000060f007220 */ /* 0x008fc80000400000 */
[----:B------:R-:W-:-:S04]  /*2b50*/  FFMA R5, R12, R35, -R0 ;  /* 0x000000230c057223 */ /* 0x000fc80000000800 */
[----:B------:R-:W1:Y:S01]  /*2b60*/  FCHK P0, R5, R14 ;  /* 0x0000000e05007302 */ /* 0x000e620000000000 */
[----:B------:R-:W-:-:S04]  /*2b70*/  FFMA R9, R5, R4, RZ ;  /* 0x0000000405097223 */ /* 0x000fc800000000ff */
[----:B------:R-:W-:-:S04]  /*2b80*/  FFMA R0, -R14, R9, R5 ;  /* 0x000000090e007223 */ /* 0x000fc80000000105 */
[----:B------:R-:W-:Y:S01]  /*2b90*/  FFMA R0, R4, R0, R9 ;  /* 0x0000000004007223 */ /* 0x000fe20000000009 */
[----:B-1----:R-:W-:Y:S06]  /*2ba0*/  @!P0 BRA `(.L_x_53) ;  /* 0x00000000000c8947 */ /* 0x002fec0003800000 */
[----:B------:R-:W-:Y:S01]  /*2bb0*/  IMAD.MOV.U32 R0, RZ, RZ, R14 ;  /* 0x000000ffff007224 */ /* 0x000fe200078e000e */
[----:B------:R-:W-:-:S07]  /*2bc0*/  MOV R4, 0x2be0 ;  /* 0x00002be000047802 */ /* 0x000fce0000000f00 */
[----:B0-----:R-:W-:Y:S05]  /*2bd0*/  CALL.REL.NOINC `($__internal_0_$__cuda_sm3x_div_rn_noftz_f32_slowpath) ;  /* 0x0000000000147944 */ /* 0x001fea0003c00000 */
.L_x_53:
[----:B------:R-:W-:Y:S05]  /*2be0*/  BSYNC.RECONVERGENT B2 ;  /* 0x0000000000027941 */ /* 0x000fea0003800200 */
.L_x_52:
[----:B------:R-:W-:Y:S02]  /*2bf0*/  R2UR UR4, R16 ;  /* 0x00000000100472ca */ /* 0x000fe400000e0000 */
[----:B------:R-:W-:-:S13]  /*2c00*/  R2UR UR5, R17 ;  /* 0x00000000110572ca */ /* 0x000fda00000e0000 */
[----:B------:R-:W-:Y:S01]  /*2c10*/  STG.E desc[UR4][R2.64], R0 ;  /* 0x0000000002007986 */ /* 0x000fe2000c101904 */
[----:B------:R-:W-:Y:S05]  /*2c20*/  EXIT ;  /* 0x000000000000794d */ /* 0x000fea0003800000 */
        .weak           $__internal_0_$__cuda_sm3x_div_rn_noftz_f32_slowpath
        .type           $__internal_0_$__cuda_sm3x_div_rn_noftz_f32_slowpath,@function
        .size           $__internal_0_$__cuda_sm3x_div_rn_noftz_f32_slowpath,(.L_x_68 - $__internal_0_$__cuda_sm3x_div_rn_noftz_f32_slowpath)
$__internal_0_$__cuda_sm3x_div_rn_noftz_f32_slowpath:
[----:B------:R-:W-:Y:S01]  /*2c30*/  SHF.R.U32.HI R6, RZ, 0x17, R0 ;  /* 0x00000017ff067819 */ /* 0x000fe20000011600 */
[----:B------:R-:W-:Y:S01]  /*2c40*/  BSSY.RECONVERGENT B0, `(.L_x_54) ;  /* 0x0000062000007945 */ /* 0x000fe20003800200 */
[----:B------:R-:W-:Y:S02]  /*2c50*/  SHF.R.U32.HI R8, RZ, 0x17, R5 ;  /* 0x00000017ff087819 */ /* 0x000fe40000011605 */
[----:B------:R-:W-:Y:S02]  /*2c60*/  LOP3.LUT R6, R6, 0xff, RZ, 0xc0, !PT ;  /* 0x000000ff06067812 */ /* 0x000fe400078ec0ff */
[----:B------:R-:W-:-:S03]  /*2c70*/  LOP3.LUT R8, R8, 0xff, RZ, 0xc0, !PT ;  /* 0x000000ff08087812 */ /* 0x000fc600078ec0ff */
[----:B------:R-:W-:Y:S02]  /*2c80*/  VIADD R10, R6, 0xffffffff ;  /* 0xffffffff060a7836 */ /* 0x000fe40000000000 */
[----:B------:R-:W-:-:S03]  /*2c90*/  VIADD R11, R8, 0xffffffff ;  /* 0xffffffff080b7836 */ /* 0x000fc60000000000 */
[----:B------:R-:W-:-:S04]  /*2ca0*/  ISETP.GT.U32.AND P0, PT, R10, 0xfd, PT ;  /* 0x000000fd0a00780c */ /* 0x000fc80003f04070 */
[----:B------:R-:W-:-:S13]  /*2cb0*/  ISETP.GT.U32.OR P0, PT, R11, 0xfd, P0 ;  /* 0x000000fd0b00780c */ /* 0x000fda0000704470 */
[----:B------:R-:W-:Y:S01]  /*2cc0*/  @!P0 IMAD.MOV.U32 R7, RZ, RZ, RZ ;  /* 0x000000ffff078224 */ /* 0x000fe200078e00ff */
[----:B------:R-:W-:Y:S06]  /*2cd0*/  @!P0 BRA `(.L_x_55) ;  /* 0x00000000005c8947 */ /* 0x000fec0003800000 */
[----:B------:R-:W-:Y:S02]  /*2ce0*/  FSETP.GTU.FTZ.AND P0, PT, |R5|, +INF , PT ;  /* 0x7f8000000500780b */ /* 0x000fe40003f1c200 */
[----:B------:R-:W-:-:S04]  /*2cf0*/  FSETP.GTU.FTZ.AND P1, PT, |R0|, +INF , PT ;  /* 0x7f8000000000780b */ /* 0x000fc80003f3c200 */
[----:B------:R-:W-:-:S13]  /*2d00*/  PLOP3.LUT P0, PT, P0, P1, PT, 0xf8, 0x8f ;  /* 0x00000000008f781c */ /* 0x000fda0000703f70 */
[----:B------:R-:W-:Y:S05]  /*2d10*/  @P0 BRA `(.L_x_56) ;  /* 0x00000004004c0947 */ /* 0x000fea0003800000 */
[----:B------:R-:W-:-:S13]  /*2d20*/  LOP3.LUT P0, RZ, R0, 0x7fffffff, R5, 0xc8, !PT ;  /* 0x7fffffff00ff7812 */ /* 0x000fda000780c805 */
[----:B------:R-:W-:Y:S05]  /*2d30*/  @!P0 BRA `(.L_x_57) ;  /* 0x00000004003c8947 */ /* 0x000fea0003800000 */
[C---:B------:R-:W-:Y:S02]  /*2d40*/  FSETP.NEU.FTZ.AND P1, PT, |R5|.reuse, +INF , PT ;  /* 0x7f8000000500780b */ /* 0x040fe40003f3d200 */
[----:B------:R-:W-:Y:S02]  /*2d50*/  FSETP.NEU.FTZ.AND P2, PT, |R0|, +INF , PT ;  /* 0x7f8000000000780b */ /* 0x000fe40003f5d200 */
[----:B------:R-:W-:-:S11]  /*2d60*/  FSETP.NEU.FTZ.AND P0, PT, |R5|, +INF , PT ;  /* 0x7f8000000500780b */ /* 0x000fd60003f1d200 */
[----:B------:R-:W-:Y:S05]  /*2d70*/  @!P2 BRA !P1, `(.L_x_57) ;  /* 0x00000004002ca947 */ /* 0x000fea0004800000 */
[----:B------:R-:W-:-:S04]  /*2d80*/  LOP3.LUT P1, RZ, R5, 0x7fffffff, RZ, 0xc0, !PT ;  /* 0x7fffffff05ff7812 */ /* 0x000fc8000782c0ff */
[----:B------:R-:W-:-:S13]  /*2d90*/  PLOP3.LUT P1, PT, P2, P1, PT, 0x2f, 0xf2 ;  /* 0x0000000000f2781c */ /* 0x000fda0001722577 */
[----:B------:R-:W-:Y:S05]  /*2da0*/  @P1 BRA `(.L_x_58) ;  /* 0x0000000400181947 */ /* 0x000fea0003800000 */
[----:B------:R-:W-:-:S04]  /*2db0*/  LOP3.LUT P1, RZ, R0, 0x7fffffff, RZ, 0xc0, !PT ;  /* 0x7fffffff00ff7812 */ /* 0x000fc8000782c0ff */
[----:B------:R-:W-:-:S13]  /*2dc0*/  PLOP3.LUT P0, PT, P0, P1, PT, 0x2f, 0xf2 ;  /* 0x0000000000f2781c */ /* 0x000fda0000702577 */
[----:B------:R-:W-:Y:S05]  /*2dd0*/  @P0 BRA `(.L_x_59) ;  /* 0x0000000400000947 */ /* 0x000fea0003800000 */
[----:B------:R-:W-:Y:S02]  /*2de0*/  ISETP.GE.AND P0, PT, R11, RZ, PT ;  /* 0x000000ff0b00720c */ /* 0x000fe40003f06270 */
[----:B------:R-:W-:-:S11]  /*2df0*/  ISETP.GE.AND P1, PT, R10, RZ, PT ;  /* 0x000000ff0a00720c */ /* 0x000fd60003f26270 */
[----:B------:R-:W-:Y:S02]  /*2e00*/  @P0 IMAD.MOV.U32 R7, RZ, RZ, RZ ;  /* 0x000000ffff070224 */ /* 0x000fe400078e00ff */
[----:B------:R-:W-:Y:S01]  /*2e10*/  @!P0 FFMA R5, R5, 1.84467440737095516160e+19, RZ ;  /* 0x5f80000005058823 */ /* 0x000fe200000000ff */
[----:B------:R-:W-:Y:S02]  /*2e20*/  @!P0 IMAD.MOV.U32 R7, RZ, RZ, -0x40 ;  /* 0xffffffc0ff078424 */ /* 0x000fe400078e00ff */
[----:B------:R-:W-:Y:S02]  /*2e30*/  @!P1 FFMA R0, R0, 1.84467440737095516160e+19, RZ ;  /* 0x5f80000000009823 */ /* 0x000fe400000000ff */
[----:B------:R-:W-:-:S07]  /*2e40*/  @!P1 VIADD R7, R7, 0x40 ;  /* 0x0000004007079836 */ /* 0x000fce0000000000 */
.L_x_55:
[----:B------:R-:W-:Y:S01]  /*2e50*/  LEA R11, R6, 0xc0800000, 0x17 ;  /* 0xc0800000060b7811 */ /* 0x000fe200078eb8ff */
[----:B------:R-:W-:Y:S01]  /*2e60*/  VIADD R8, R8, 0xffffff81 ;  /* 0xffffff8108087836 */ /* 0x000fe20000000000 */
[----:B------:R-:W-:Y:S03]  /*2e70*/  BSSY.RECONVERGENT B1, `(.L_x_60) ;  /* 0x0000035000017945 */ /* 0x000fe60003800200 */
[----:B------:R-:W-:Y:S01]  /*2e80*/  IMAD.IADD R14, R0, 0x1, -R11 ;  /* 0x00000001000e7824 */ /* 0x000fe200078e0a0b */
[C---:B------:R-:W-:Y:S01]  /*2e90*/  IADD3 R6, PT, PT, R8.reuse, 0x7f, -R6 ;  /* 0x0000007f08067810 */ /* 0x040fe20007ffe806 */
[----:B------:R-:W-:Y:S02]  /*2ea0*/  IMAD R0, R8, -0x800000, R5 ;  /* 0xff80000008007824 */ /* 0x000fe400078e0205 */
[----:B------:R-:W0:Y:S01]  /*2eb0*/  MUFU.RCP R10, R14 ;  /* 0x0000000e000a7308 */ /* 0x000e220000001000 */
[----:B------:R-:W-:Y:S01]  /*2ec0*/  FADD.FTZ R11, -R14, -RZ ;  /* 0x800000ff0e0b7221 */ /* 0x000fe20000010100 */
[----:B------:R-:W-:-:S03]  /*2ed0*/  IMAD.IADD R7, R6, 0x1, R7 ;  /* 0x0000000106077824 */ /* 0x000fc600078e0207 */
[----:B0-----:R-:W-:-:S04]  /*2ee0*/  FFMA R15, R10, R11, 1 ;  /* 0x3f8000000a0f7423 */ /* 0x001fc8000000000b */
[----:B------:R-:W-:-:S04]  /*2ef0*/  FFMA R15, R10, R15, R10 ;  /* 0x0000000f0a0f7223 */ /* 0x000fc8000000000a */
[----:B------:R-:W-:-:S04]  /*2f00*/  FFMA R10, R0, R15, RZ ;  /* 0x0000000f000a7223 */ /* 0x000fc800000000ff */
[----:B------:R-:W-:-:S04]  /*2f10*/  FFMA R5, R11, R10, R0 ;  /* 0x0000000a0b057223 */ /* 0x000fc80000000000 */
[----:B------:R-:W-:-:S04]  /*2f20*/  FFMA R10, R15, R5, R10 ;  /* 0x000000050f0a7223 */ /* 0x000fc8000000000a */
[----:B------:R-:W-:-:S04]  /*2f30*/  FFMA R11, R11, R10, R0 ;  /* 0x0000000a0b0b7223 */ /* 0x000fc80000000000 */
[----:B------:R-:W-:-:S05]  /*2f40*/  FFMA R0, R15, R11, R10 ;  /* 0x0000000b0f007223 */ /* 0x000fca000000000a */
[----:B------:R-:W-:-:S04]  /*2f50*/  SHF.R.U32.HI R5, RZ, 0x17, R0 ;  /* 0x00000017ff057819 */ /* 0x000fc80000011600 */
[----:B------:R-:W-:-:S05]  /*2f60*/  LOP3.LUT R6, R5, 0xff, RZ, 0xc0, !PT ;  /* 0x000000ff05067812 */ /* 0x000fca00078ec0ff */
[----:B------:R-:W-:-:S04]  /*2f70*/  IMAD.IADD R5, R6, 0x1, R7 ;  /* 0x0000000106057824 */ /* 0x000fc800078e0207 */
[----:B------:R-:W-:-:S05]  /*2f80*/  VIADD R6, R5, 0xffffffff ;  /* 0xffffffff05067836 */ /* 0x000fca0000000000 */
[----:B------:R-:W-:-:S13]  /*2f90*/  ISETP.GE.U32.AND P0, PT, R6, 0xfe, PT ;  /* 0x000000fe0600780c */ /* 0x000fda0003f06070 */
[----:B------:R-:W-:Y:S05]  /*2fa0*/  @!P0 BRA `(.L_x_61) ;  /* 0x0000000000808947 */ /* 0x000fea0003800000 */
[----:B------:R-:W-:-:S13]  /*2fb0*/  ISETP.GT.AND P0, PT, R5, 0xfe, PT ;  /* 0x000000fe0500780c */ /* 0x000fda0003f04270 */
[----:B------:R-:W-:Y:S05]  /*2fc0*/  @P0 BRA `(.L_x_62) ;  /* 0x00000000006c0947 */ /* 0x000fea0003800000 */
[----:B------:R-:W-:-:S13]  /*2fd0*/  ISETP.GE.AND P0, PT, R5, 0x1, PT ;  /* 0x000000010500780c */ /* 0x000fda0003f06270 */
[----:B------:R-:W-:Y:S05]  /*2fe0*/  @P0 BRA `(.L_x_63) ;  /* 0x0000000000740947 */ /* 0x000fea0003800000 */
[----:B------:R-:W-:Y:S02]  /*2ff0*/  ISETP.GE.AND P0, PT, R5, -0x18, PT ;  /* 0xffffffe80500780c */ /* 0x000fe40003f06270 */
[----:B------:R-:W-:-:S11]  /*3000*/  LOP3.LUT R0, R0, 0x80000000, RZ, 0xc0, !PT ;  /* 0x8000000000007812 */ /* 0x000fd600078ec0ff */
[----:B------:R-:W-:Y:S05]  /*3010*/  @!P0 BRA `(.L_x_63) ;  /* 0x0000000000688947 */ /* 0x000fea0003800000 */
[CCC-:B------:R-:W-:Y:S01]  /*3020*/  FFMA.RZ R6, R15.reuse, R11.reuse, R10.reuse ;  /* 0x0000000b0f067223 */ /* 0x1c0fe2000000c00a */
[CCC-:B------:R-:W-:Y:S01]  /*3030*/  FFMA.RP R7, R15.reuse, R11.reuse, R10.reuse ;  /* 0x0000000b0f077223 */ /* 0x1c0fe2000000800a */
[----:B------:R-:W-:Y:S01]  /*3040*/  FFMA.RM R10, R15, R11, R10 ;  /* 0x0000000b0f0a7223 */ /* 0x000fe2000000400a */
[C---:B------:R-:W-:Y:S01]  /*3050*/  VIADD R8, R5.reuse, 0x20 ;  /* 0x0000002005087836 */ /* 0x040fe20000000000 */
[C---:B------:R-:W-:Y:S02]  /*3060*/  ISETP.NE.AND P2, PT, R5.reuse, RZ, PT ;  /* 0x000000ff0500720c */ /* 0x040fe40003f45270 */
[----:B------:R-:W-:Y:S02]  /*3070*/  LOP3.LUT R6, R6, 0x7fffff, RZ, 0xc0, !PT ;  /* 0x007fffff06067812 */ /* 0x000fe400078ec0ff */
[----:B------:R-:W-:Y:S01]  /*3080*/  ISETP.NE.AND P1, PT, R5, RZ, PT ;  /* 0x000000ff0500720c */ /* 0x000fe20003f25270 */
[----:B------:R-:W-:Y:S01]  /*3090*/  IMAD.MOV R5, RZ, RZ, -R5 ;  /* 0x000000ffff057224 */ /* 0x000fe200078e0a05 */
[----:B------:R-:W-:-:S02]  /*30a0*/  LOP3.LUT R11, R6, 0x800000, RZ, 0xfc, !PT ;  /* 0x00800000060b7812 */ /* 0x000fc400078efcff */
[----:B------:R-:W-:Y:S02]  /*30b0*/  FSETP.NEU.FTZ.AND P0, PT, R7, R10, PT ;  /* 0x0000000a0700720b */ /* 0x000fe40003f1d000 */
[----:B------:R-:W-:Y:S02]  /*30c0*/  SHF.L.U32 R8, R11, R8, RZ ;  /* 0x000000080b087219 */ /* 0x000fe400000006ff */
[----:B------:R-:W-:Y:S02]  /*30d0*/  SEL R6, R5, RZ, P2 ;  /* 0x000000ff05067207 */ /* 0x000fe40001000000 */
[----:B------:R-:W-:Y:S02]  /*30e0*/  ISETP.NE.AND P1, PT, R8, RZ, P1 ;  /* 0x000000ff0800720c */ /* 0x000fe40000f25270 */
[----:B------:R-:W-:Y:S02]  /*30f0*/  SHF.R.U32.HI R8, RZ, R6, R11 ;  /* 0x00000006ff087219 */ /* 0x000fe4000001160b */
[----:B------:R-:W-:-:S02]  /*3100*/  PLOP3.LUT P0, PT, P0, P1, PT, 0xf8, 0x8f ;  /* 0x00000000008f781c */ /* 0x000fc40000703f70 */
[----:B------:R-:W-:Y:S02]  /*3110*/  SHF.R.U32.HI R6, RZ, 0x1, R8 ;  /* 0x00000001ff067819 */ /* 0x000fe40000011608 */
[----:B------:R-:W-:-:S04]  /*3120*/  SEL R5, RZ, 0x1, !P0 ;  /* 0x00000001ff057807 */ /* 0x000fc80004000000 */
[----:B------:R-:W-:-:S04]  /*3130*/  LOP3.LUT R5, R5, 0x1, R6, 0xf8, !PT ;  /* 0x0000000105057812 */ /* 0x000fc800078ef806 */
[----:B------:R-:W-:-:S05]  /*3140*/  LOP3.LUT R5, R5, R8, RZ, 0xc0, !PT ;  /* 0x0000000805057212 */ /* 0x000fca00078ec0ff */
[----:B------:R-:W-:-:S05]  /*3150*/  IMAD.IADD R5, R6, 0x1, R5 ;  /* 0x0000000106057824 */ /* 0x000fca00078e0205 */
[----:B------:R-:W-:Y:S01]  /*3160*/  LOP3.LUT R0, R5, R0, RZ, 0xfc, !PT ;  /* 0x0000000005007212 */ /* 0x000fe200078efcff */
[----:B------:R-:W-:Y:S06]  /*3170*/  BRA `(.L_x_63) ;  /* 0x0000000000107947 */ /* 0x000fec0003800000 */
.L_x_62:
[----:B------:R-:W-:-:S04]  /*3180*/  LOP3.LUT R0, R0, 0x80000000, RZ, 0xc0, !PT ;  /* 0x8000000000007812 */ /* 0x000fc800078ec0ff */
[----:B------:R-:W-:Y:S01]  /*3190*/  LOP3.LUT R0, R0, 0x7f800000, RZ, 0xfc, !PT ;  /* 0x7f80000000007812 */ /* 0x000fe200078efcff */
[----:B------:R-:W-:Y:S06]  /*31a0*/  BRA `(.L_x_63) ;  /* 0x0000000000047947 */ /* 0x000fec0003800000 */
.L_x_61:
[----:B------:R-:W-:-:S07]  /*31b0*/  IMAD R0, R7, 0x800000, R0 ;  /* 0x0080000007007824 */ /* 0x000fce00078e0200 */
.L_x_63:
[----:B------:R-:W-:Y:S05]  /*31c0*/  BSYNC.RECONVERGENT B1 ;  /* 0x0000000000017941 */ /* 0x000fea0003800200 */
.L_x_60:
[----:B------:R-:W-:Y:S05]  /*31d0*/  BRA `(.L_x_64) ;  /* 0x0000000000207947 */ /* 0x000fea0003800000 */
.L_x_59:
[----:B------:R-:W-:-:S04]  /*31e0*/  LOP3.LUT R0, R0, 0x80000000, R5, 0x48, !PT ;  /* 0x8000000000007812 */ /* 0x000fc800078e4805 */
[----:B------:R-:W-:Y:S01]  /*31f0*/  LOP3.LUT R0, R0, 0x7f800000, RZ, 0xfc, !PT ;  /* 0x7f80000000007812 */ /* 0x000fe200078efcff */
[----:B------:R-:W-:Y:S06]  /*3200*/  BRA `(.L_x_64) ;  /* 0x0000000000147947 */ /* 0x000fec0003800000 */
.L_x_58:
[----:B------:R-:W-:Y:S01]  /*3210*/  LOP3.LUT R0, R0, 0x80000000, R5, 0x48, !PT ;  /* 0x8000000000007812 */ /* 0x000fe200078e4805 */
[----:B------:R-:W-:Y:S06]  /*3220*/  BRA `(.L_x_64) ;  /* 0x00000000000c7947 */ /* 0x000fec0003800000 */
.L_x_57:
[----:B------:R-:W0:Y:S01]  /*3230*/  MUFU.RSQ R0, -QNAN ;  /* 0xffc0000000007908 */ /* 0x000e220000001400 */
[----:B------:R-:W-:Y:S05]  /*3240*/  BRA `(.L_x_64) ;  /* 0x0000000000047947 */ /* 0x000fea0003800000 */
.L_x_56:
[----:B------:R-:W-:-:S07]  /*3250*/  FADD.FTZ R0, R5, R0 ;  /* 0x0000000005007221 */ /* 0x000fce0000010000 */
.L_x_64:
[----:B------:R-:W-:Y:S05]  /*3260*/  BSYNC.RECONVERGENT B0 ;  /* 0x0000000000007941 */ /* 0x000fea0003800200 */
.L_x_54:
[----:B------:R-:W-:-:S04]  /*3270*/  IMAD.MOV.U32 R5, RZ, RZ, 0x0 ;  /* 0x00000000ff057424 */ /* 0x000fc800078e00ff */
[----:B0-----:R-:W-:Y:S05]  /*3280*/  RET.REL.NODEC R4 `(_Z12Solve_KernelPfS_S_S_S_ii) ;  /* 0xffffffcc045c7950 */ /* 0x001fea0003c3ffff */
.L_x_65:
[----:B------:R-:W-:-:S00]  /*3290*/  BRA `(.L_x_65) ;  /* 0xfffffffc00fc7947 */ /* 0x000fc0000383ffff */
[----:B------:R-:W-:-:S00]  /*32a0*/  NOP ;  /* 0x0000000000007918 */ /* 0x000fc00000000000 */
        /* <DEDUP_REMOVED lines=13> */
.L_x_68:


//--------------------- .text._Z10list_printiPf   --------------------------
	.section	.text._Z10list_printiPf,"ax",@progbits
	.align	128
        .global         _Z10list_printiPf
        .type           _Z10list_printiPf,@function
        .size           _Z10list_printiPf,(.L_x_70 - _Z10list_printiPf)
        .other          _Z10list_printiPf,@"STO_CUDA_ENTRY STV_DEFAULT"
_Z10list_printiPf:
.text._Z10list_printiPf:
[----:B------:R-:W0:Y:S01]  /*0000*/  LDC R1, c[0x0][0x37c] ;  /* 0x0000df00ff017b82 */ /* 0x000e220000000800 */
[----:B------:R-:W1:Y:S01]  /*0010*/  S2R R5, SR_TID.X ;  /* 0x0000000000057919 */ /* 0x000e620000002100 */
[----:B------:R-:W2:Y:S06]  /*0020*/  LDCU UR6, c[0x0][0x2fc] ;  /* 0x00005f80ff0677ac */ /* 0x000eac0008000800 */
[----:B------:R-:W1:Y:S01]  /*0030*/  S2UR UR7, SR_CTAID.X ;  /* 0x00000000000779c3 */ /* 0x000e620000002500 */
[----:B0-----:R-:W-:Y:S01]  /*0040*/  VIADD R1, R1, 0xfffffff0 ;  /* 0xfffffff001017836 */ /* 0x001fe20000000000 */
[----:B------:R-:W0:Y:S06]  /*0050*/  LDCU.64 UR4, c[0x0][0x358] ;  /* 0x00006b00ff0477ac */ /* 0x000e2c0008000a00 */
[----:B------:R-:W3:Y:S01]  /*0060*/  LDC.64 R2, c[0x0][0x388] ;  /* 0x0000e200ff027b82 */ /* 0x000ee20000000a00 */
[----:B------:R-:W-:Y:S01]  /*0070*/  MOV R10, 0x0 ;  /* 0x00000000000a7802 */ /* 0x000fe20000000f00 */
[----:B------:R-:W4:Y:S06]  /*0080*/  LDCU.64 UR8, c[0x4][0x8] ;  /* 0x01000100ff0877ac */ /* 0x000f2c0008000a00 */
[----:B------:R-:W1:Y:S02]  /*0090*/  LDC R0, c[0x0][0x360] ;  /* 0x0000d800ff007b82 */ /* 0x000e640000000800 */
[----:B-1----:R-:W-:-:S04]  /*00a0*/  IMAD R0, R0, UR7, R5 ;  /* 0x0000000700007c24 */ /* 0x002fc8000f8e0205 */
[----:B---3--:R-:W-:-:S06]  /*00b0*/  IMAD.WIDE R2, R0, 0x4, R2 ;  /* 0x0000000400027825 */ /* 0x008fcc00078e0202 */
[----:B0-----:R-:W3:Y:S01]  /*00c0*/  LDG.E R2, desc[UR4][R2.64] ;  /* 0x0000000402027981 */ /* 0x001ee2000c1e1900 */
[----:B------:R-:W0:Y:S01]  /*00d0*/  LDCU UR4, c[0x0][0x2f8] ;  /* 0x00005f00ff0477ac */ /* 0x000e220008000800 */
[----:B------:R-:W1:Y:S01]  /*00e0*/  LDC.64 R10, c[0x4][R10] ;  /* 0x010000000a0a7b82 */ /* 0x000e620000000a00 */
[----:B----4-:R-:W-:Y:S01]  /*00f0*/  IMAD.U32 R4, RZ, RZ, UR8 ;  /* 0x00000008ff047e24 */ /* 0x010fe2000f8e00ff */
[----:B------:R4:W-:Y:S01]  /*0100*/  STL [R1], R0 ;  /* 0x0000000001007387 */ /* 0x0009e20000100800 */
[----:B------:R-:W-:Y:S02]  /*0110*/  MOV R5, UR9 ;  /* 0x0000000900057c02 */ /* 0x000fe40008000f00 */
[----:B0-----:R-:W-:-:S04]  /*0120*/  IADD3 R6, P0, PT, R1, UR4, RZ ;  /* 0x0000000401067c10 */ /* 0x001fc8000ff1e0ff */
[----:B--2---:R-:W-:Y:S01]  /*0130*/  IADD3.X R7, PT, PT, RZ, UR6, RZ, P0, !PT ;  /* 0x00000006ff077c10 */ /* 0x004fe200087fe4ff */
[----:B---3--:R-:W0:Y:S02]  /*0140*/  F2F.F64.F32 R8, R2 ;  /* 0x0000000200087310 */ /* 0x008e240000201800 */
[----:B01----:R4:W-:Y:S06]  /*0150*/  STL.64 [R1+0x8], R8 ;  /* 0x0000080801007387 */ /* 0x0039ec0000100a00 */
[----:B------:R-:W-:-:S07]  /*0160*/  LEPC R20, `(.L_x_66) ;  /* 0x000000001014794e */ /* 0x000fce0000000000 */
[----:B----4-:R-:W-:Y:S05]  /*0170*/  CALL.ABS.NOINC R10 ;  /* 0x000000000a007343 */ /* 0x010fea0003c00000 */
.L_x_66:
[----:B------:R-:W-:Y:S05]  /*0180*/  EXIT ;  /* 0x000000000000794d */ /* 0x000fea0003800000 */
.L_x_67:
        /* <DEDUP_REMOVED lines=15> */
.L_x_70:


//--------------------- .nv.global.init           --------------------------
	.section	.nv.global.init,"aw",@progbits
.nv.global.init:
	.type		$str,@object
	.size		$str,($str$1 - $str)
$str:
        /*0000*/ 	.byte	0x54, 0x68, 0x72, 0x65, 0x61, 0x64, 0x20, 0x25, 0x69, 0x20, 0x73, 0x68, 0x6f, 0x77, 0x73, 0x20
        /*0010*/ 	.byte	0x25, 0x66, 0x20, 0x0a, 0x00
	.type		$str$1,@object
	.size		$str$1,(.L_1 - $str$1)
$str$1:
        /*0015*/ 	.byte	0x69, 0x74, 0x65, 0x72, 0x61, 0x74, 0x69, 0x6f, 0x6e, 0x20, 0x3a, 0x20, 0x25, 0x64, 0x2c, 0x20
        /*0025*/ 	.byte	0x74, 0x68, 0x72, 0x65, 0x61, 0x64, 0x20, 0x69, 0x73, 0x20, 0x3a, 0x20, 0x25, 0x64, 0x2c, 0x20
        /*0035*/ 	.byte	0x6e, 0x65, 0x78, 0x74, 0x20, 0x6f, 0x72, 0x20, 0x6e, 0x6f, 0x74, 0x20, 0x69, 0x73, 0x3a, 0x20
        /*0045*/ 	.byte	0x25, 0x64, 0x0a, 0x00
.L_1:


//--------------------- .nv.shared.reserved.0     --------------------------
	.section	.nv.shared.reserved.0,"aw",@nobits
	.weak		__nv_reservedSMEM_offset_0_alias
	.size		__nv_reservedSMEM_offset_0_alias, 0, 64
	.other		__nv_reservedSMEM_offset_0_alias,@"STO_CUDA_RESERVED_SHARED STV_DEFAULT"
__nv_reservedSMEM_offset_0_alias:
	.zero		0
	.zero		64


//--------------------- .nv.constant0._Z12Solve_KernelPfS_S_S_S_ii --------------------------
	.section	.nv.constant0._Z12Solve_KernelPfS_S_S_S_ii,"a",@progbits
	.sectionflags	@""
	.align	4
.nv.constant0._Z12Solve_KernelPfS_S_S_S_ii:
	.zero		944


//--------------------- .nv.constant0._Z10list_printiPf --------------------------
	.section	.nv.constant0._Z10list_printiPf,"a",@progbits
	.sectionflags	@""
	.align	4
.nv.constant0._Z10list_printiPf:
	.zero		912


//--------------------- SYMBOLS --------------------------

	.type		.nv.reservedSmem.offset0,@object
	.size		.nv.reservedSmem.offset0,0x4
	.type		vprintf,@function
